def attn_fwd(
    Q,
    K,
    V,
    Out,
    Lse,
    sm_scale,
    stride_qz,
    stride_qh,
    stride_qm,
    stride_qk,
    stride_kz,
    stride_kh,
    stride_kn,
    stride_kk,
    stride_vz,
    stride_vh,
    stride_vn,
    stride_vk,
    stride_oz,
    stride_oh,
    stride_om,
    stride_ok,
    seqlen_q,
    seqlen_k,
    BLOCK_M: tl.constexpr,
    BLOCK_N: tl.constexpr,
    HEAD_DIM: tl.constexpr,
    CAUSAL: tl.constexpr,
):
    start_m = tl.program_id(0)
    off_hz = tl.program_id(1)
    q_off = off_hz * stride_qh
    k_off = off_hz * stride_kh
    v_off = off_hz * stride_vh
    offs_m = start_m * BLOCK_M + tl.arange(0, BLOCK_M)
    offs_d = tl.arange(0, HEAD_DIM)
    offs_n = tl.arange(0, BLOCK_N)
    q_ptrs = Q + q_off + offs_m[:, None] * stride_qm + offs_d[None, :] * stride_qk
    k_ptrs = K + k_off + offs_d[:, None] * stride_kk + offs_n[None, :] * stride_kn
    v_ptrs = V + v_off + offs_n[:, None] * stride_vn + offs_d[None, :] * stride_vk
    m_i = tl.full([BLOCK_M], float("-inf"), dtype=tl.float32)
    l_i = tl.zeros([BLOCK_M], dtype=tl.float32) + 1.0
    acc = tl.zeros([BLOCK_M, HEAD_DIM], dtype=tl.float32)
    q = tl.load(q_ptrs)
    acc, l_i, m_i = _attn_fwd_inner(
        acc,
        l_i,
        m_i,
        q,
        k_ptrs,
        v_ptrs,
        sm_scale,
        stride_kn,
        stride_vn,
        start_m,
        seqlen_k,
        BLOCK_M,
        BLOCK_N,
        HEAD_DIM,
        CAUSAL,
    )
    acc = acc / l_i[:, None]
    lse = m_i + tl.math.log2(l_i) / 1.4426950408889634
    o_ptrs = (
        Out
        + off_hz * stride_oh
        + offs_m[:, None] * stride_om
        + offs_d[None, :] * stride_ok
    )
    tl.store(o_ptrs, acc.to(Out.dtype.element_ty))
    tl.store(Lse + off_hz * seqlen_q + offs_m, lse)

# config = {"BLOCK_M": 64, "BLOCK_N": 16, "HEAD_DIM": 32, "arch": "sm_90", "causal": true, "dtype": "bf16", "num_stages": 3, "num_warps": 4}
# arch = sm_90


// ===== COMPILED SASS (sm_90a) =====

	.target	sm_90a

	.elftype	@"ET_EXEC"


//--------------------- .note.nv.tkinfo           --------------------------
	.section	.note.nv.tkinfo,"",@"SHT_NOTE"
	.sectionflags	@"SHF_NOTE_NV_TKINFO"
	.tkinfo
        /*0018*/ 	.word	0x00000002
        /*0030*/ 	.string	""
        /*0030*/ 	.string	"ptxas"
        /*0030*/ 	.string	"Cuda compilation tools, release 13.0, V13.0.88"
        /*0030*/ 	.string	"Build cuda_13.0.r13.0/compiler.36424714_0"
        /*0030*/ 	.string	"-v  -suppress-debug-info  -lineinfo  -arch sm_90a "



//--------------------- .note.nv.cuinfo           --------------------------
	.section	.note.nv.cuinfo,"",@"SHT_NOTE"
	.sectionflags	@"SHF_NOTE_NV_CUINFO"
        /*0018*/ 	.short	0x0002
        /*001a*/ 	.short	0x005a
        /*001c*/ 	.short	0x0082
	.zero		2


//--------------------- .nv.info                  --------------------------
	.section	.nv.info,"",@"SHT_CUDA_INFO"
	.align	4


	//----- nvinfo : EIATTR_REGCOUNT
	.align		4
        /*0000*/ 	.byte	0x04, 0x2f
        /*0002*/ 	.short	(.L_2 - .L_1)
	.align		4
.L_1:
        /*0004*/ 	.word	index@(attn_fwd)
        /*0008*/ 	.word	0x00000040


	//----- nvinfo : EIATTR_FRAME_SIZE
	.align		4
.L_2:
        /*000c*/ 	.byte	0x04, 0x11
        /*000e*/ 	.short	(.L_4 - .L_3)
	.align		4
.L_3:
        /*0010*/ 	.word	index@(attn_fwd)
        /*0014*/ 	.word	0x00000000


	//----- nvinfo : EIATTR_MIN_STACK_SIZE
	.align		4
.L_4:
        /*0018*/ 	.byte	0x04, 0x12
        /*001a*/ 	.short	(.L_6 - .L_5)
	.align		4
.L_5:
        /*001c*/ 	.word	index@(attn_fwd)
        /*0020*/ 	.word	0x00000000
.L_6:


//--------------------- .nv.compat                --------------------------
	.section	.nv.compat,"",@"SHT_CUDA_COMPAT_INFO"
	.align	4
        /*0000*/ 	.byte	0x02, 0x09, 0x01, 0x00, 0x02, 0x02, 0x04, 0x00, 0x02, 0x05, 0x05, 0x00, 0x03, 0x07, 0x01, 0x01
        /*0010*/ 	.byte	0x02, 0x03, 0x00, 0x00, 0x02, 0x06, 0x01, 0x00, 0x04, 0x0b, 0x08, 0x00, 0x00, 0x00, 0x00, 0x00
        /*0020*/ 	.byte	0x00, 0x00, 0x00, 0x00


//--------------------- .nv.info.attn_fwd         --------------------------
	.section	.nv.info.attn_fwd,"",@"SHT_CUDA_INFO"
	.sectionflags	@""
	.align	4


	//----- nvinfo : EIATTR_CUDA_API_VERSION
	.align		4
        /*0000*/ 	.byte	0x04, 0x37
        /*0002*/ 	.short	(.L_8 - .L_7)
.L_7:
        /*0004*/ 	.word	0x00000082


	//----- nvinfo : EIATTR_KPARAM_INFO
	.align		4
.L_8:
        /*0008*/ 	.byte	0x04, 0x17
        /*000a*/ 	.short	(.L_10 - .L_9)
.L_9:
        /*000c*/ 	.word	0x00000000
        /*0010*/ 	.short	0x0019
        /*0012*/ 	.short	0x0080
        /*0014*/ 	.byte	0x00, 0xf4, 0x21, 0x00


	//----- nvinfo : EIATTR_KPARAM_INFO
	.align		4
.L_10:
        /*0018*/ 	.byte	0x04, 0x17
        /*001a*/ 	.short	(.L_12 - .L_11)
.L_11:
        /*001c*/ 	.word	0x00000000
        /*0020*/ 	.short	0x0018
        /*0022*/ 	.short	0x0078
        /*0024*/ 	.byte	0x00, 0xf4, 0x21, 0x00


	//----- nvinfo : EIATTR_KPARAM_INFO
	.align		4
.L_12:
        /*0028*/ 	.byte	0x04, 0x17
        /*002a*/ 	.short	(.L_14 - .L_13)
.L_13:
        /*002c*/ 	.word	0x00000000
        /*0030*/ 	.short	0x0017
        /*0032*/ 	.short	0x0070
        /*0034*/ 	.byte	0x00, 0xf0, 0x11, 0x00


	//----- nvinfo : EIATTR_KPARAM_INFO
	.align		4
.L_14:
        /*0038*/ 	.byte	0x04, 0x17
        /*003a*/ 	.short	(.L_16 - .L_15)
.L_15:
        /*003c*/ 	.word	0x00000000
        /*0040*/ 	.short	0x0016
        /*0042*/ 	.short	0x006c
        /*0044*/ 	.byte	0x00, 0xf0, 0x11, 0x00


	//----- nvinfo : EIATTR_KPARAM_INFO
	.align		4
.L_16:
        /*0048*/ 	.byte	0x04, 0x17
        /*004a*/ 	.short	(.L_18 - .L_17)
.L_17:
        /*004c*/ 	.word	0x00000000
        /*0050*/ 	.short	0x0015
        /*0052*/ 	.short	0x0068
        /*0054*/ 	.byte	0x00, 0xf0, 0x11, 0x00


	//----- nvinfo : EIATTR_KPARAM_INFO
	.align		4
.L_18:
        /*0058*/ 	.byte	0x04, 0x17
        /*005a*/ 	.short	(.L_20 - .L_19)
.L_19:
        /*005c*/ 	.word	0x00000000
        /*0060*/ 	.short	0x0014
        /*0062*/ 	.short	0x0064
        /*0064*/ 	.byte	0x00, 0xf0, 0x11, 0x00


	//----- nvinfo : EIATTR_KPARAM_INFO
	.align		4
.L_20:
        /*0068*/ 	.byte	0x04, 0x17
        /*006a*/ 	.short	(.L_22 - .L_21)
.L_21:
        /*006c*/ 	.word	0x00000000
        /*0070*/ 	.short	0x0013
        /*0072*/ 	.short	0x0060
        /*0074*/ 	.byte	0x00, 0xf0, 0x11, 0x00


	//----- nvinfo : EIATTR_KPARAM_INFO
	.align		4
.L_22:
        /*0078*/ 	.byte	0x04, 0x17
        /*007a*/ 	.short	(.L_24 - .L_23)
.L_23:
        /*007c*/ 	.word	0x00000000
        /*0080*/ 	.short	0x0012
        /*0082*/ 	.short	0x005c
        /*0084*/ 	.byte	0x00, 0xf0, 0x11, 0x00


	//----- nvinfo : EIATTR_KPARAM_INFO
	.align		4
.L_24:
        /*0088*/ 	.byte	0x04, 0x17
        /*008a*/ 	.short	(.L_26 - .L_25)
.L_25:
        /*008c*/ 	.word	0x00000000
        /*0090*/ 	.short	0x0011
        /*0092*/ 	.short	0x0058
        /*0094*/ 	.byte	0x00, 0xf0, 0x11, 0x00


	//----- nvinfo : EIATTR_KPARAM_INFO
	.align		4
.L_26:
        /*0098*/ 	.byte	0x04, 0x17
        /*009a*/ 	.short	(.L_28 - .L_27)
.L_27:
        /*009c*/ 	.word	0x00000000
        /*00a0*/ 	.short	0x0010
        /*00a2*/ 	.short	0x0054
        /*00a4*/ 	.byte	0x00, 0xf0, 0x11, 0x00


	//----- nvinfo : EIATTR_KPARAM_INFO
	.align		4
.L_28:
        /*00a8*/ 	.byte	0x04, 0x17
        /*00aa*/ 	.short	(.L_30 - .L_29)
.L_29:
        /*00ac*/ 	.word	0x00000000
        /*00b0*/ 	.short	0x000f
        /*00b2*/ 	.short	0x0050
        /*00b4*/ 	.byte	0x00, 0xf0, 0x11, 0x00


	//----- nvinfo : EIATTR_KPARAM_INFO
	.align		4
.L_30:
        /*00b8*/ 	.byte	0x04, 0x17
        /*00ba*/ 	.short	(.L_32 - .L_31)
.L_31:
        /*00bc*/ 	.word	0x00000000
        /*00c0*/ 	.short	0x000e
        /*00c2*/ 	.short	0x004c
        /*00c4*/ 	.byte	0x00, 0xf0, 0x11, 0x00


	//----- nvinfo : EIATTR_KPARAM_INFO
	.align		4
.L_32:
        /*00c8*/ 	.byte	0x04, 0x17
        /*00ca*/ 	.short	(.L_34 - .L_33)
.L_33:
        /*00cc*/ 	.word	0x00000000
        /*00d0*/ 	.short	0x000d
        /*00d2*/ 	.short	0x0048
        /*00d4*/ 	.byte	0x00, 0xf0, 0x11, 0x00


	//----- nvinfo : EIATTR_KPARAM_INFO
	.align		4
.L_34:
        /*00d8*/ 	.byte	0x04, 0x17
        /*00da*/ 	.short	(.L_36 - .L_35)
.L_35:
        /*00dc*/ 	.word	0x00000000
        /*00e0*/ 	.short	0x000c
        /*00e2*/ 	.short	0x0044
        /*00e4*/ 	.byte	0x00, 0xf0, 0x11, 0x00


	//----- nvinfo : EIATTR_KPARAM_INFO
	.align		4
.L_36:
        /*00e8*/ 	.byte	0x04, 0x17
        /*00ea*/ 	.short	(.L_38 - .L_37)
.L_37:
        /*00ec*/ 	.word	0x00000000
        /*00f0*/ 	.short	0x000b
        /*00f2*/ 	.short	0x0040
        /*00f4*/ 	.byte	0x00, 0xf0, 0x11, 0x00


	//----- nvinfo : EIATTR_KPARAM_INFO
	.align		4
.L_38:
        /*00f8*/ 	.byte	0x04, 0x17
        /*00fa*/ 	.short	(.L_40 - .L_39)
.L_39:
        /*00fc*/ 	.word	0x00000000
        /*0100*/ 	.short	0x000a
        /*0102*/ 	.short	0x003c
        /*0104*/ 	.byte	0x00, 0xf0, 0x11, 0x00


	//----- nvinfo : EIATTR_KPARAM_INFO
	.align		4
.L_40:
        /*0108*/ 	.byte	0x04, 0x17
        /*010a*/ 	.short	(.L_42 - .L_41)
.L_41:
        /*010c*/ 	.word	0x00000000
        /*0110*/ 	.short	0x0009
        /*0112*/ 	.short	0x0038
        /*0114*/ 	.byte	0x00, 0xf0, 0x11, 0x00


	//----- nvinfo : EIATTR_KPARAM_INFO
	.align		4
.L_42:
        /*0118*/ 	.byte	0x04, 0x17
        /*011a*/ 	.short	(.L_44 - .L_43)
.L_43:
        /*011c*/ 	.word	0x00000000
        /*0120*/ 	.short	0x0008
        /*0122*/ 	.short	0x0034
        /*0124*/ 	.byte	0x00, 0xf0, 0x11, 0x00


	//----- nvinfo : EIATTR_KPARAM_INFO
	.align		4
.L_44:
        /*0128*/ 	.byte	0x04, 0x17
        /*012a*/ 	.short	(.L_46 - .L_45)
.L_45:
        /*012c*/ 	.word	0x00000000
        /*0130*/ 	.short	0x0007
        /*0132*/ 	.short	0x0030
        /*0134*/ 	.byte	0x00, 0xf0, 0x11, 0x00


	//----- nvinfo : EIATTR_KPARAM_INFO
	.align		4
.L_46:
        /*0138*/ 	.byte	0x04, 0x17
        /*013a*/ 	.short	(.L_48 - .L_47)
.L_47:
        /*013c*/ 	.word	0x00000000
        /*0140*/ 	.short	0x0006
        /*0142*/ 	.short	0x002c
        /*0144*/ 	.byte	0x00, 0xf0, 0x11, 0x00


	//----- nvinfo : EIATTR_KPARAM_INFO
	.align		4
.L_48:
        /*0148*/ 	.byte	0x04, 0x17
        /*014a*/ 	.short	(.L_50 - .L_49)
.L_49:
        /*014c*/ 	.word	0x00000000
        /*0150*/ 	.short	0x0005
        /*0152*/ 	.short	0x0028
        /*0154*/ 	.byte	0x00, 0xf0, 0x11, 0x00


	//----- nvinfo : EIATTR_KPARAM_INFO
	.align		4
.L_50:
        /*0158*/ 	.byte	0x04, 0x17
        /*015a*/ 	.short	(.L_52 - .L_51)
.L_51:
        /*015c*/ 	.word	0x00000000
        /*0160*/ 	.short	0x0004
        /*0162*/ 	.short	0x0020
        /*0164*/ 	.byte	0x00, 0xf4, 0x21, 0x00


	//----- nvinfo : EIATTR_KPARAM_INFO
	.align		4
.L_52:
        /*0168*/ 	.byte	0x04, 0x17
        /*016a*/ 	.short	(.L_54 - .L_53)
.L_53:
        /*016c*/ 	.word	0x00000000
        /*0170*/ 	.short	0x0003
        /*0172*/ 	.short	0x0018
        /*0174*/ 	.byte	0x00, 0xf4, 0x21, 0x00


	//----- nvinfo : EIATTR_KPARAM_INFO
	.align		4
.L_54:
        /*0178*/ 	.byte	0x04, 0x17
        /*017a*/ 	.short	(.L_56 - .L_55)
.L_55:
        /*017c*/ 	.word	0x00000000
        /*0180*/ 	.short	0x0002
        /*0182*/ 	.short	0x0010
        /*0184*/ 	.byte	0x00, 0xf4, 0x21, 0x00


	//----- nvinfo : EIATTR_KPARAM_INFO
	.align		4
.L_56:
        /*0188*/ 	.byte	0x04, 0x17
        /*018a*/ 	.short	(.L_58 - .L_57)
.L_57:
        /*018c*/ 	.word	0x00000000
        /*0190*/ 	.short	0x0001
        /*0192*/ 	.short	0x0008
        /*0194*/ 	.byte	0x00, 0xf4, 0x21, 0x00


	//----- nvinfo : EIATTR_KPARAM_INFO
	.align		4
.L_58:
        /*0198*/ 	.byte	0x04, 0x17
        /*019a*/ 	.short	(.L_60 - .L_59)
.L_59:
        /*019c*/ 	.word	0x00000000
        /*01a0*/ 	.short	0x0000
        /*01a2*/ 	.short	0x0000
        /*01a4*/ 	.byte	0x00, 0xf4, 0x21, 0x00


	//----- nvinfo : EIATTR_SPARSE_MMA_MASK
	.align		4
.L_60:
        /*01a8*/ 	.byte	0x03, 0x50
        /*01aa*/ 	.short	0x0000


	//----- nvinfo : EIATTR_MAXREG_COUNT
	.align		4
        /*01ac*/ 	.byte	0x03, 0x1b
        /*01ae*/ 	.short	0x00ff


	//----- nvinfo : EIATTR_NUM_BARRIERS
	.align		4
        /*01b0*/ 	.byte	0x02, 0x4c
        /*01b2*/ 	.byte	0x01
	.zero		1


	//----- nvinfo : EIATTR_MERCURY_ISA_VERSION
	.align		4
        /*01b4*/ 	.byte	0x03, 0x5f
        /*01b6*/ 	.short	0x0101


	//----- nvinfo : EIATTR_COOP_GROUP_MASK_REGIDS
	.align		4
        /*01b8*/ 	.byte	0x04, 0x29
        /*01ba*/ 	.short	(.L_62 - .L_61)


	//   ....[0]....
.L_61:
        /*01bc*/ 	.word	0xffffffff


	//   ....[1]....
        /*01c0*/ 	.word	0xffffffff


	//   ....[2]....
        /*01c4*/ 	.word	0xffffffff


	//   ....[3]....
        /*01c8*/ 	.word	0xffffffff


	//   ....[4]....
        /*01cc*/ 	.word	0xffffffff


	//   ....[5]....
        /*01d0*/ 	.word	0xffffffff


	//   ....[6]....
        /*01d4*/ 	.word	0xffffffff


	//   ....[7]....
        /*01d8*/ 	.word	0xffffffff


	//----- nvinfo : EIATTR_COOP_GROUP_INSTR_OFFSETS
	.align		4
.L_62:
        /*01dc*/ 	.byte	0x04, 0x28
        /*01de*/ 	.short	(.L_64 - .L_63)


	//   ....[0]....
.L_63:
        /*01e0*/ 	.word	0x00001300


	//   ....[1]....
        /*01e4*/ 	.word	0x00001350


	//   ....[2]....
        /*01e8*/ 	.word	0x00001370


	//   ....[3]....
        /*01ec*/ 	.word	0x00001390


	//   ....[4]....
        /*01f0*/ 	.word	0x000017d0


	//   ....[5]....
        /*01f4*/ 	.word	0x00001800


	//   ....[6]....
        /*01f8*/ 	.word	0x00001860


	//   ....[7]....
        /*01fc*/ 	.word	0x00001880


	//----- nvinfo : EIATTR_EXIT_INSTR_OFFSETS
	.align		4
.L_64:
        /*0200*/ 	.byte	0x04, 0x1c
        /*0202*/ 	.short	(.L_66 - .L_65)


	//   ....[0]....
.L_65:
        /*0204*/ 	.word	0x000029e0


	//   ....[1]....
        /*0208*/ 	.word	0x00002a10


	//----- nvinfo : EIATTR_REQNTID
	.align		4
.L_66:
        /*020c*/ 	.byte	0x04, 0x10
        /*020e*/ 	.short	(.L_68 - .L_67)
.L_67:
        /*0210*/ 	.word	0x00000080
        /*0214*/ 	.word	0x00000001
        /*0218*/ 	.word	0x00000001


	//----- nvinfo : EIATTR_CBANK_PARAM_SIZE
	.align		4
.L_68:
        /*021c*/ 	.byte	0x03, 0x19
        /*021e*/ 	.short	0x0088


	//----- nvinfo : EIATTR_PARAM_CBANK
	.align		4
        /*0220*/ 	.byte	0x04, 0x0a
        /*0222*/ 	.short	(.L_70 - .L_69)
	.align		4
.L_69:
        /*0224*/ 	.word	index@(.nv.constant0.attn_fwd)
        /*0228*/ 	.short	0x0210
        /*022a*/ 	.short	0x0088


	//----- nvinfo : EIATTR_SW_WAR
	.align		4
.L_70:
        /*022c*/ 	.byte	0x04, 0x36
        /*022e*/ 	.short	(.L_72 - .L_71)
.L_71:
        /*0230*/ 	.word	0x00000008
.L_72:


//--------------------- .nv.callgraph             --------------------------
	.section	.nv.callgraph,"",@"SHT_CUDA_CALLGRAPH"
	.align	4
	.sectionentsize	8
	.align		4
        /*0000*/ 	.word	0x00000000
	.align		4
        /*0004*/ 	.word	0xffffffff
	.align		4
        /*0008*/ 	.word	0x00000000
	.align		4
        /*000c*/ 	.word	0xfffffffe
	.align		4
        /*0010*/ 	.word	0x00000000
	.align		4
        /*0014*/ 	.word	0xfffffffd
	.align		4
        /*0018*/ 	.word	0x00000000
	.align		4
        /*001c*/ 	.word	0xfffffffc


//--------------------- .nv.constant4             --------------------------
	.section	.nv.constant4,"a",@progbits
	.align	8
	.align		8
.nv.constant4:
        /*0000*/ 	.dword	_$_str


//--------------------- .text.attn_fwd            --------------------------
	.section	.text.attn_fwd,"ax",@progbits
	.align	128
        .global         attn_fwd
        .type           attn_fwd,@function
        .size           attn_fwd,(.L_x_3 - attn_fwd)
        .other          attn_fwd,@"STO_CUDA_ENTRY STV_DEFAULT"
attn_fwd:
.text.attn_fwd:
[----:B------:R-:W-:Y:S08]  /*0000*/  LDC R1, c[0x0][0x28] ;  /* 0x00000a00ff017b82 */ /* 0x000ff00000000800 */
[----:B------:R-:W0:Y:S01]  /*0010*/  S2UR UR6, SR_CTAID.X ;  /* 0x00000000000679c3 */ /* 0x000e220000002500 */
[----:B------:R-:W1:Y:S01]  /*0020*/  S2R R4, SR_TID.X ;  /* 0x0000000000047919 */ /* 0x000e620000002100 */
[----:B------:R-:W-:Y:S01]  /*0030*/  ULDC.64 UR4, c[0x0][0x240] ;  /* 0x0000900000047ab9 */ /* 0x000fe20000000a00 */
[----:B------:R-:W-:-:S05]  /*0040*/  ULDC.64 UR22, c[0x0][0x208] ;  /* 0x0000820000167ab9 */ /* 0x000fca0000000a00 */
[----:B------:R-:W2:Y:S08]  /*0050*/  S2UR UR16, SR_CTAID.Y ;  /* 0x00000000001079c3 */ /* 0x000eb00000002600 */
[----:B------:R-:W3:Y:S01]  /*0060*/  LDC R9, c[0x0][0x248] ;  /* 0x00009200ff097b82 */ /* 0x000ee20000000800 */
[----:B0-----:R-:W-:-:S07]  /*0070*/  USHF.L.U32 UR6, UR6, 0x6, URZ ;  /* 0x0000000606067899 */ /* 0x001fce000800063f */
[----:B------:R-:W0:Y:S01]  /*0080*/  LDC.64 R10, c[0x0][0x210] ;  /* 0x00008400ff0a7b82 */ /* 0x000e220000000a00 */
[----:B------:R-:W-:Y:S01]  /*0090*/  IMAD.U32 R3, RZ, RZ, UR6 ;  /* 0x00000006ff037e24 */ /* 0x000fe2000f8e00ff */
[----:B--2---:R-:W-:Y:S01]  /*00a0*/  UIMAD UR4, UR16, UR4, URZ ;  /* 0x00000004100472a4 */ /* 0x004fe2000f8e023f */
[----:B-1----:R-:W-:-:S03]  /*00b0*/  SHF.R.U32.HI R6, RZ, 0x6, R4 ;  /* 0x00000006ff067819 */ /* 0x002fc60000011604 */
[----:B------:R-:W-:Y:S01]  /*00c0*/  LOP3.LUT R0, R3, 0x3f, R4, 0xf8, !PT ;  /* 0x0000003f03007812 */ /* 0x000fe200078ef804 */
[----:B------:R-:W-:Y:S01]  /*00d0*/  USHF.L.U32 UR7, UR4, 0x1, URZ ;  /* 0x0000000104077899 */ /* 0x000fe2000800063f */
[----:B------:R-:W-:-:S03]  /*00e0*/  SGXT.U32 R6, R6, 0x1 ;  /* 0x000000010606781a */ /* 0x000fc60000000000 */
[----:B------:R-:W-:Y:S01]  /*00f0*/  IMAD R2, R0, UR5, RZ ;  /* 0x0000000500027c24 */ /* 0x000fe2000f8e02ff */
[----:B------:R-:W-:Y:S01]  /*0100*/  UIMAD.WIDE UR4, UR4, 0x2, URZ ;  /* 0x00000002040478a5 */ /* 0x000fe2000f8e023f */
[----:B---3--:R-:W-:Y:S02]  /*0110*/  IMAD R6, R6, R9, RZ ;  /* 0x0000000906067224 */ /* 0x008fe400078e02ff */
[C---:B------:R-:W-:Y:S02]  /*0120*/  IMAD.SHL.U32 R5, R2.reuse, 0x2, RZ ;  /* 0x0000000202057824 */ /* 0x040fe400078e00ff */
[----:B------:R-:W-:-:S03]  /*0130*/  IMAD.HI R2, R2, 0x2, RZ ;  /* 0x0000000202027827 */ /* 0x000fc600078e02ff */
[----:B0-----:R-:W-:Y:S01]  /*0140*/  IADD3 R5, P0, P1, R5, UR7, R10 ;  /* 0x0000000705057c10 */ /* 0x001fe2000f91e00a */
[----:B------:R-:W-:-:S03]  /*0150*/  IMAD R8, R9, 0x2, R6 ;  /* 0x0000000209087824 */ /* 0x000fc600078e0206 */
[----:B------:R-:W-:Y:S01]  /*0160*/  IADD3.X R3, R2, UR5, R11, P0, P1 ;  /* 0x0000000502037c10 */ /* 0x000fe200087e240b */
[C---:B------:R-:W-:Y:S01]  /*0170*/  IMAD R18, R9.reuse, 0x2, R8 ;  /* 0x0000000209127824 */ /* 0x040fe200078e0208 */
[-C--:B------:R-:W-:Y:S02]  /*0180*/  LEA R10, P0, R6, R5.reuse, 0x1 ;  /* 0x00000005060a7211 */ /* 0x080fe400078008ff */
[----:B------:R-:W-:Y:S02]  /*0190*/  LEA R12, P1, R8, R5, 0x1 ;  /* 0x00000005080c7211 */ /* 0x000fe400078208ff */
[-C--:B------:R-:W-:Y:S01]  /*01a0*/  LEA.HI.X.SX32 R11, R6, R3.reuse, 0x1, P0 ;  /* 0x00000003060b7211 */ /* 0x080fe200000f0eff */
[C---:B------:R-:W-:Y:S01]  /*01b0*/  IMAD R6, R9.reuse, 0x2, R18 ;  /* 0x0000000209067824 */ /* 0x040fe200078e0212 */
[----:B------:R-:W-:Y:S02]  /*01c0*/  LEA.HI.X.SX32 R13, R8, R3, 0x1, P1 ;  /* 0x00000003080d7211 */ /* 0x000fe400008f0eff */
[-C--:B------:R-:W-:Y:S01]  /*01d0*/  LEA R14, P0, R18, R5.reuse, 0x1 ;  /* 0x00000005120e7211 */ /* 0x080fe200078008ff */
[----:B------:R-:W-:Y:S01]  /*01e0*/  IMAD R8, R9, 0x2, R6 ;  /* 0x0000000209087824 */ /* 0x000fe200078e0206 */
[----:B------:R0:W2:Y:S01]  /*01f0*/  LDG.E.U16 R2, desc[UR22][R10.64] ;  /* 0x000000160a027981 */ /* 0x0000a2000c1e1500 */
[----:B------:R-:W-:-:S02]  /*0200*/  LEA R16, P1, R6, R5, 0x1 ;  /* 0x0000000506107211 */ /* 0x000fc400078208ff */
[C---:B------:R-:W-:Y:S01]  /*0210*/  IMAD R20, R9.reuse, 0x2, R8 ;  /* 0x0000000209147824 */ /* 0x040fe200078e0208 */
[----:B------:R-:W-:Y:S01]  /*0220*/  LEA.HI.X.SX32 R15, R18, R3, 0x1, P0 ;  /* 0x00000003120f7211 */ /* 0x000fe200000f0eff */
[----:B------:R1:W3:Y:S01]  /*0230*/  LDG.E.U16 R7, desc[UR22][R12.64] ;  /* 0x000000160c077981 */ /* 0x0002e2000c1e1500 */
[----:B------:R-:W-:Y:S01]  /*0240*/  LEA R18, P0, R8, R5, 0x1 ;  /* 0x0000000508127211 */ /* 0x000fe200078008ff */
[C---:B------:R-:W-:Y:S01]  /*0250*/  IMAD R22, R9.reuse, 0x2, R20 ;  /* 0x0000000209167824 */ /* 0x040fe200078e0214 */
[-C--:B------:R-:W-:Y:S02]  /*0260*/  LEA.HI.X.SX32 R17, R6, R3.reuse, 0x1, P1 ;  /* 0x0000000306117211 */ /* 0x080fe400008f0eff */
[----:B------:R-:W-:Y:S01]  /*0270*/  LEA.HI.X.SX32 R19, R8, R3, 0x1, P0 ;  /* 0x0000000308137211 */ /* 0x000fe200000f0eff */
[----:B------:R4:W5:Y:S01]  /*0280*/  LDG.E.U16 R6, desc[UR22][R14.64] ;  /* 0x000000160e067981 */ /* 0x000962000c1e1500 */
[C---:B0-----:R-:W-:Y:S02]  /*0290*/  LEA R10, P0, R20.reuse, R5, 0x1 ;  /* 0x00000005140a7211 */ /* 0x041fe400078008ff */
[----:B------:R-:W-:Y:S01]  /*02a0*/  LEA R24, R9, R22, 0x1 ;  /* 0x0000001609187211 */ /* 0x000fe200078e08ff */
[----:B------:R0:W5:Y:S01]  /*02b0*/  LDG.E.U16 R8, desc[UR22][R16.64] ;  /* 0x0000001610087981 */ /* 0x000162000c1e1500 */
[----:B------:R-:W-:-:S02]  /*02c0*/  LEA.HI.X.SX32 R11, R20, R3, 0x1, P0 ;  /* 0x00000003140b7211 */ /* 0x000fc400000f0eff */
[C---:B-1----:R-:W-:Y:S01]  /*02d0*/  LEA R12, P0, R22.reuse, R5, 0x1 ;  /* 0x00000005160c7211 */ /* 0x042fe200078008ff */
[C---:B------:R-:W-:Y:S01]  /*02e0*/  IMAD R20, R9.reuse, 0x2, R24 ;  /* 0x0000000209147824 */ /* 0x040fe200078e0218 */
[----:B------:R1:W3:Y:S02]  /*02f0*/  LDG.E.U16 R32, desc[UR22][R18.64] ;  /* 0x0000001612207981 */ /* 0x0002e4000c1e1500 */
[----:B------:R-:W-:Y:S01]  /*0300*/  LEA.HI.X.SX32 R13, R22, R3, 0x1, P0 ;  /* 0x00000003160d7211 */ /* 0x000fe200000f0eff */
[C---:B------:R-:W-:Y:S01]  /*0310*/  IMAD R22, R9.reuse, 0x2, R20 ;  /* 0x0000000209167824 */ /* 0x040fe200078e0214 */
[-C--:B----4-:R-:W-:Y:S01]  /*0320*/  LEA R14, P0, R24, R5.reuse, 0x1 ;  /* 0x00000005180e7211 */ /* 0x090fe200078008ff */
[----:B------:R4:W5:Y:S01]  /*0330*/  LDG.E.U16 R25, desc[UR22][R10.64] ;  /* 0x000000160a197981 */ /* 0x000962000c1e1500 */
[----:B0-----:R-:W-:Y:S01]  /*0340*/  LEA R16, P1, R20, R5, 0x1 ;  /* 0x0000000514107211 */ /* 0x001fe200078208ff */
[C---:B------:R-:W-:Y:S01]  /*0350*/  IMAD R26, R9.reuse, 0x2, R22 ;  /* 0x00000002091a7824 */ /* 0x040fe200078e0216 */
[----:B------:R-:W-:Y:S01]  /*0360*/  LEA.HI.X.SX32 R15, R24, R3, 0x1, P0 ;  /* 0x00000003180f7211 */ /* 0x000fe200000f0eff */
[----:B------:R-:W5:Y:S01]  /*0370*/  LDG.E.U16 R27, desc[UR22][R12.64] ;  /* 0x000000160c1b7981 */ /* 0x000f62000c1e1500 */
[----:B-1----:R-:W-:Y:S01]  /*0380*/  LEA R18, P0, R22, R5, 0x1 ;  /* 0x0000000516127211 */ /* 0x002fe200078008ff */
[C---:B------:R-:W-:Y:S01]  /*0390*/  IMAD R24, R9.reuse, 0x2, R26 ;  /* 0x0000000209187824 */ /* 0x040fe200078e021a */
[-C--:B------:R-:W-:Y:S01]  /*03a0*/  LEA.HI.X.SX32 R17, R20, R3.reuse, 0x1, P1 ;  /* 0x0000000314117211 */ /* 0x080fe200008f0eff */
[----:B------:R0:W5:Y:S02]  /*03b0*/  LDG.E.U16 R29, desc[UR22][R14.64] ;  /* 0x000000160e1d7981 */ /* 0x000164000c1e1500 */
[C---:B------:R-:W-:Y:S01]  /*03c0*/  IMAD R28, R9.reuse, 0x2, R24 ;  /* 0x00000002091c7824 */ /* 0x040fe200078e0218 */
[----:B------:R-:W-:Y:S01]  /*03d0*/  LEA.HI.X.SX32 R19, R22, R3, 0x1, P0 ;  /* 0x0000000316137211 */ /* 0x000fe200000f0eff */
[----:B------:R1:W5:Y:S02]  /*03e0*/  LDG.E.U16 R34, desc[UR22][R16.64] ;  /* 0x0000001610227981 */ /* 0x000364000c1e1500 */
[----:B------:R-:W-:Y:S01]  /*03f0*/  IMAD R30, R9, 0x2, R28 ;  /* 0x00000002091e7824 */ /* 0x000fe200078e021c */
[----:B------:R-:W-:-:S02]  /*0400*/  LEA R20, P0, R28, R5, 0x1 ;  /* 0x000000051c147211 */ /* 0x000fc400078008ff */
[----:B------:R-:W5:Y:S02]  /*0410*/  LDG.E.U16 R19, desc[UR22][R18.64] ;  /* 0x0000001612137981 */ /* 0x000f64000c1e1500 */
[----:B------:R-:W-:Y:S01]  /*0420*/  LEA.HI.X.SX32 R21, R28, R3, 0x1, P0 ;  /* 0x000000031c157211 */ /* 0x000fe200000f0eff */
[----:B------:R-:W-:Y:S01]  /*0430*/  IMAD R28, R9, 0x2, R30 ;  /* 0x00000002091c7824 */ /* 0x000fe200078e021e */
[-C--:B------:R-:W-:Y:S02]  /*0440*/  LEA R22, P1, R30, R5.reuse, 0x1 ;  /* 0x000000051e167211 */ /* 0x080fe400078208ff */
[----:B----4-:R-:W-:Y:S01]  /*0450*/  LEA R10, P0, R26, R5, 0x1 ;  /* 0x000000051a0a7211 */ /* 0x010fe200078008ff */
[----:B------:R4:W5:Y:S01]  /*0460*/  LDG.E.U16 R20, desc[UR22][R20.64] ;  /* 0x0000001614147981 */ /* 0x000962000c1e1500 */
[-C--:B------:R-:W-:Y:S02]  /*0470*/  LEA.HI.X.SX32 R23, R30, R3.reuse, 0x1, P1 ;  /* 0x000000031e177211 */ /* 0x080fe400008f0eff */
[----:B------:R-:W-:-:S02]  /*0480*/  LEA.HI.X.SX32 R11, R26, R3, 0x1, P0 ;  /* 0x000000031a0b7211 */ /* 0x000fc400000f0eff */
[C---:B0-----:R-:W-:Y:S02]  /*0490*/  LEA R14, P1, R28.reuse, R5, 0x1 ;  /* 0x000000051c0e7211 */ /* 0x041fe400078208ff */
[----:B------:R-:W-:Y:S01]  /*04a0*/  LEA R26, R9, R28, 0x1 ;  /* 0x0000001c091a7211 */ /* 0x000fe200078e08ff */
[----:B------:R0:W5:Y:S01]  /*04b0*/  LDG.E.U16 R23, desc[UR22][R22.64] ;  /* 0x0000001616177981 */ /* 0x000162000c1e1500 */
[----:B------:R-:W-:Y:S02]  /*04c0*/  LEA.HI.X.SX32 R15, R28, R3, 0x1, P1 ;  /* 0x000000031c0f7211 */ /* 0x000fe400008f0eff */
[-C--:B------:R-:W-:Y:S01]  /*04d0*/  LEA R12, P0, R24, R5.reuse, 0x1 ;  /* 0x00000005180c7211 */ /* 0x080fe200078008ff */
[----:B------:R-:W5:Y:S01]  /*04e0*/  LDG.E.U16 R10, desc[UR22][R10.64] ;  /* 0x000000160a0a7981 */ /* 0x000f62000c1e1500 */
[----:B-1----:R-:W-:Y:S02]  /*04f0*/  LEA R16, P1, R26, R5, 0x1 ;  /* 0x000000051a107211 */ /* 0x002fe400078208ff */
[-C--:B------:R-:W-:Y:S01]  /*0500*/  LEA.HI.X.SX32 R13, R24, R3.reuse, 0x1, P0 ;  /* 0x00000003180d7211 */ /* 0x080fe200000f0eff */
[----:B------:R-:W5:Y:S01]  /*0510*/  LDG.E.U16 R14, desc[UR22][R14.64] ;  /* 0x000000160e0e7981 */ /* 0x000f62000c1e1500 */
[----:B------:R-:W-:-:S03]  /*0520*/  LEA.HI.X.SX32 R17, R26, R3, 0x1, P1 ;  /* 0x000000031a117211 */ /* 0x000fc600008f0eff */
[----:B------:R-:W5:Y:S04]  /*0530*/  LDG.E.U16 R12, desc[UR22][R12.64] ;  /* 0x000000160c0c7981 */ /* 0x000f68000c1e1500 */
[----:B------:R-:W5:Y:S01]  /*0540*/  LDG.E.U16 R16, desc[UR22][R16.64] ;  /* 0x0000001610107981 */ /* 0x000f62000c1e1500 */
[----:B------:R-:W1:Y:S01]  /*0550*/  S2UR UR4, SR_CgaCtaId ;  /* 0x00000000000479c3 */ /* 0x000e620000008800 */
[----:B------:R-:W-:Y:S01]  /*0560*/  UIADD3 UR28, UR6, 0x40, URZ ;  /* 0x00000040061c7890 */ /* 0x000fe2000fffe03f */
[----:B------:R-:W-:Y:S02]  /*0570*/  LOP3.LUT R3, R4, 0x3f, RZ, 0xc0, !PT ;  /* 0x0000003f04037812 */ /* 0x000fe400078ec0ff */
[----:B----4-:R-:W-:Y:S01]  /*0580*/  SHF.R.S32.HI R21, RZ, 0x6, R4 ;  /* 0x00000006ff157819 */ /* 0x010fe20000011404 */
[----:B------:R-:W-:-:S02]  /*0590*/  UISETP.GE.AND UP0, UPT, UR28, 0x1, UPT ;  /* 0x000000011c00788c */ /* 0x000fc4000bf06270 */
[----:B------:R-:W-:Y:S01]  /*05a0*/  IMAD.SHL.U32 R18, R3, 0x2, RZ ;  /* 0x0000000203127824 */ /* 0x000fe200078e00ff */
[----:B------:R-:W-:Y:S01]  /*05b0*/  SGXT R21, R21, 0x1 ;  /* 0x000000011515781a */ /* 0x000fe20000000200 */
[----:B------:R-:W-:Y:S02]  /*05c0*/  UMOV UR17, 0x400 ;  /* 0x0000040000117882 */ /* 0x000fe40000000000 */
[----:B------:R-:W-:Y:S02]  /*05d0*/  PLOP3.LUT P0, PT, PT, PT, UP0, 0x80, 0x0 ;  /* 0x000000000000781c */ /* 0x000fe40003f0f008 */
[----:B------:R-:W-:-:S04]  /*05e0*/  LOP3.LUT R21, R18, 0x90, R21, 0x78, !PT ;  /* 0x0000009012157812 */ /* 0x000fc800078e7815 */
[C---:B0-----:R-:W-:Y:S01]  /*05f0*/  LOP3.LUT R22, R21.reuse, 0x20, RZ, 0x3c, !PT ;  /* 0x0000002015167812 */ /* 0x041fe200078e3cff */
[----:B-1----:R-:W-:Y:S01]  /*0600*/  ULEA UR17, UR4, UR17, 0x18 ;  /* 0x0000001104117291 */ /* 0x002fe2000f8ec03f */
[C---:B------:R-:W-:Y:S02]  /*0610*/  LOP3.LUT R5, R21.reuse, 0x40, RZ, 0x3c, !PT ;  /* 0x0000004015057812 */ /* 0x040fe400078e3cff */
[----:B------:R-:W-:Y:S01]  /*0620*/  LOP3.LUT R9, R21, 0x60, RZ, 0x3c, !PT ;  /* 0x0000006015097812 */ /* 0x000fe200078e3cff */
[----:B------:R-:W-:Y:S01]  /*0630*/  IMAD.MOV.U32 R3, RZ, RZ, -0x800000 ;  /* 0xff800000ff037424 */ /* 0x000fe200078e00ff */
[----:B------:R-:W-:Y:S01]  /*0640*/  CS2R R30, SRZ ;  /* 0x00000000001e7805 */ /* 0x000fe2000001ff00 */
[----:B------:R-:W-:Y:S01]  /*0650*/  IMAD.MOV.U32 R51, RZ, RZ, 0x3f800000 ;  /* 0x3f800000ff337424 */ /* 0x000fe200078e00ff */
[----:B------:R-:W-:Y:S02]  /*0660*/  CS2R R36, SRZ ;  /* 0x0000000000247805 */ /* 0x000fe4000001ff00 */
[----:B------:R-:W-:Y:S01]  /*0670*/  CS2R R38, SRZ ;  /* 0x0000000000267805 */ /* 0x000fe2000001ff00 */
[----:B------:R-:W-:Y:S01]  /*0680*/  IMAD.SHL.U32 R49, R4, 0x2, RZ ;  /* 0x0000000204317824 */ /* 0x000fe200078e00ff */
[----:B--2---:R0:W-:Y:S02]  /*0690*/  STS.U16 [R21+UR17], R2 ;  /* 0x0000000215007988 */ /* 0x0041e40008000411 */
[----:B0-----:R-:W-:-:S02]  /*06a0*/  IMAD.MOV.U32 R2, RZ, RZ, -0x800000 ;  /* 0xff800000ff027424 */ /* 0x001fc400078e00ff */
[----:B---3--:R0:W-:Y:S02]  /*06b0*/  STS.U16 [R21+UR17+0x400], R32 ;  /* 0x0004002015007988 */ /* 0x0081e40008000411 */
[----:B0-----:R-:W-:Y:S02]  /*06c0*/  CS2R R32, SRZ ;  /* 0x0000000000207805 */ /* 0x001fe4000001ff00 */
[----:B-----5:R-:W-:Y:S04]  /*06d0*/  STS.U16 [R21+UR17+0x800], R34 ;  /* 0x0008002215007988 */ /* 0x020fe80008000411 */
[----:B------:R0:W-:Y:S04]  /*06e0*/  STS.U16 [R21+UR17+0xc00], R20 ;  /* 0x000c001415007988 */ /* 0x0001e80008000411 */
[----:B------:R-:W-:Y:S04]  /*06f0*/  STS.U16 [R22+UR17+0x100], R7 ;  /* 0x0001000716007988 */ /* 0x000fe80008000411 */
[----:B------:R1:W-:Y:S04]  /*0700*/  STS.U16 [R22+UR17+0x500], R25 ;  /* 0x0005001916007988 */ /* 0x0003e80008000411 */
[----:B------:R-:W-:Y:S04]  /*0710*/  STS.U16 [R22+UR17+0x900], R19 ;  /* 0x0009001316007988 */ /* 0x000fe80008000411 */
[----:B------:R-:W-:Y:S04]  /*0720*/  STS.U16 [R22+UR17+0xd00], R23 ;  /* 0x000d001716007988 */ /* 0x000fe80008000411 */
[----:B------:R-:W-:Y:S04]  /*0730*/  STS.U16 [R5+UR17+0x200], R6 ;  /* 0x0002000605007988 */ /* 0x000fe80008000411 */
[----:B------:R2:W-:Y:S04]  /*0740*/  STS.U16 [R5+UR17+0x600], R27 ;  /* 0x0006001b05007988 */ /* 0x0005e80008000411 */
[----:B------:R-:W-:Y:S04]  /*0750*/  STS.U16 [R5+UR17+0xa00], R10 ;  /* 0x000a000a05007988 */ /* 0x000fe80008000411 */
[----:B------:R-:W-:Y:S01]  /*0760*/  STS.U16 [R5+UR17+0xe00], R14 ;  /* 0x000e000e05007988 */ /* 0x000fe20008000411 */
[----:B0-----:R-:W-:-:S03]  /*0770*/  IMAD.MOV.U32 R20, RZ, RZ, 0x3f800000 ;  /* 0x3f800000ff147424 */ /* 0x001fc600078e00ff */
[----:B------:R-:W-:Y:S01]  /*0780*/  STS.U16 [R9+UR17+0x300], R8 ;  /* 0x0003000809007988 */ /* 0x000fe20008000411 */
[----:B-1----:R-:W-:-:S03]  /*0790*/  CS2R R24, SRZ ;  /* 0x0000000000187805 */ /* 0x002fc6000001ff00 */
[----:B------:R0:W-:Y:S01]  /*07a0*/  STS.U16 [R9+UR17+0x700], R29 ;  /* 0x0007001d09007988 */ /* 0x0001e20008000411 */
[----:B--2---:R-:W-:-:S03]  /*07b0*/  CS2R R26, SRZ ;  /* 0x00000000001a7805 */ /* 0x004fc6000001ff00 */
[----:B------:R1:W-:Y:S01]  /*07c0*/  STS.U16 [R9+UR17+0xb00], R12 ;  /* 0x000b000c09007988 */ /* 0x0003e20008000411 */
[----:B------:R-:W-:-:S03]  /*07d0*/  CS2R R34, SRZ ;  /* 0x0000000000227805 */ /* 0x000fc6000001ff00 */
[----:B------:R1:W-:Y:S01]  /*07e0*/  STS.U16 [R9+UR17+0xf00], R16 ;  /* 0x000f001009007988 */ /* 0x0003e20008000411 */
[----:B0-----:R-:W-:Y:S01]  /*07f0*/  CS2R R28, SRZ ;  /* 0x00000000001c7805 */ /* 0x001fe2000001ff00 */
[----:B------:R-:W-:Y:S06]  /*0800*/  @!P0 BRA `(.L_x_0) ;  /* 0x0000001000588947 */ /* 0x000fec0003800000 */
[C---:B------:R-:W-:Y:S01]  /*0810*/  LOP3.LUT R2, R4.reuse, 0x60, RZ, 0xc0, !PT ;  /* 0x0000006004027812 */ /* 0x040fe200078ec0ff */
[----:B------:R-:W-:Y:S01]  /*0820*/  ULDC.64 UR20, c[0x0][0x260] ;  /* 0x0000980000147ab9 */ /* 0x000fe20000000a00 */
[----:B------:R-:W-:Y:S01]  /*0830*/  SHF.R.U32.HI R3, RZ, 0x2, R4 ;  /* 0x00000002ff037819 */ /* 0x000fe20000011604 */
[----:B------:R-:W0:Y:S01]  /*0840*/  LDC R10, c[0x0][0x268] ;  /* 0x00009a00ff0a7b82 */ /* 0x000e220000000800 */
[----:B------:R-:W-:Y:S01]  /*0850*/  SHF.R.U32.HI R50, RZ, 0x1, R2 ;  /* 0x00000001ff327819 */ /* 0x000fe20000011602 */
[----:B------:R-:W-:Y:S01]  /*0860*/  UIMAD UR20, UR16, UR20, URZ ;  /* 0x00000014101472a4 */ /* 0x000fe2000f8e023f */
[----:B------:R-:W-:Y:S01]  /*0870*/  SGXT.U32 R3, R3, 0x3 ;  /* 0x000000030303781a */ /* 0x000fe20000000000 */
[----:B------:R-:W-:Y:S01]  /*0880*/  ULDC.64 UR18, c[0x0][0x250] ;  /* 0x0000940000127ab9 */ /* 0x000fe20000000a00 */
[C---:B------:R-:W-:Y:S01]  /*0890*/  LOP3.LUT R2, R4.reuse, 0x1f, RZ, 0xc0, !PT ;  /* 0x0000001f04027812 */ /* 0x040fe200078ec0ff */
[----:B------:R-:W-:Y:S01]  /*08a0*/  UIMAD UR18, UR16, UR18, URZ ;  /* 0x00000012101272a4 */ /* 0x000fe2000f8e023f */
[----:B------:R-:W-:Y:S01]  /*08b0*/  LOP3.LUT R5, R4, 0xf, RZ, 0xc0, !PT ;  /* 0x0000000f04057812 */ /* 0x000fe200078ec0ff */
[----:B------:R-:W-:Y:S01]  /*08c0*/  ULDC UR4, c[0x0][0x258] ;  /* 0x0000960000047ab9 */ /* 0x000fe20000000800 */
[----:B------:R-:W-:Y:S01]  /*08d0*/  USHF.L.U32 UR5, UR20, 0x1, URZ ;  /* 0x0000000114057899 */ /* 0x000fe2000800063f */
[----:B------:R-:W-:Y:S01]  /*08e0*/  LOP3.LUT R50, R50, UR6, R3, 0xfe, !PT ;  /* 0x0000000632327c12 */ /* 0x000fe2000f8efe03 */
[----:B------:R-:W-:Y:S01]  /*08f0*/  IMAD R3, R2, UR4, RZ ;  /* 0x0000000402037c24 */ /* 0x000fe2000f8e02ff */
[----:B------:R-:W-:Y:S01]  /*0900*/  USHF.L.U32 UR4, UR18, 0x1, URZ ;  /* 0x0000000112047899 */ /* 0x000fe2000800063f */
[----:B------:R-:W-:Y:S01]  /*0910*/  IMAD R5, R5, UR21, RZ ;  /* 0x0000001505057c24 */ /* 0x000fe2000f8e02ff */
[--C-:B------:R-:W-:Y:S01]  /*0920*/  SHF.R.U32.HI R8, RZ, 0x5, R4.reuse ;  /* 0x00000005ff087819 */ /* 0x100fe20000011604 */
[----:B------:R-:W-:Y:S01]  /*0930*/  IMAD.U32 R11, RZ, RZ, UR5 ;  /* 0x00000005ff0b7e24 */ /* 0x000fe2000f8e00ff */
[----:B------:R-:W-:Y:S01]  /*0940*/  SHF.R.U32.HI R6, RZ, 0x4, R4 ;  /* 0x00000004ff067819 */ /* 0x000fe20000011604 */
[----:B------:R-:W-:Y:S01]  /*0950*/  IMAD.SHL.U32 R2, R3, 0x2, RZ ;  /* 0x0000000203027824 */ /* 0x000fe200078e00ff */
[----:B------:R-:W-:Y:S01]  /*0960*/  SHF.L.U32 R4, R5, 0x1, RZ ;  /* 0x0000000105047819 */ /* 0x000fe200000006ff */
[----:B------:R-:W-:Y:S01]  /*0970*/  IMAD.U32 R7, RZ, RZ, UR4 ;  /* 0x00000004ff077e24 */ /* 0x000fe2000f8e00ff */
[----:B------:R-:W-:Y:S01]  /*0980*/  ULDC.64 UR10, c[0x0][0x220] ;  /* 0x00008800000a7ab9 */ /* 0x000fe20000000a00 */
[----:B------:R-:W-:Y:S01]  /*0990*/  ULDC.64 UR8, c[0x0][0x218] ;  /* 0x0000860000087ab9 */ /* 0x000fe20000000a00 */
[----:B------:R-:W-:Y:S01]  /*09a0*/  IADD3 R11, P2, P3, R4, UR10, R11 ;  /* 0x0000000a040b7c10 */ /* 0x000fe2000fb5e00b */
[----:B-1----:R-:W-:Y:S01]  /*09b0*/  IMAD.U32 R9, RZ, RZ, UR19 ;  /* 0x00000013ff097e24 */ /* 0x002fe2000f8e00ff */
[----:B------:R-:W-:Y:S01]  /*09c0*/  SGXT.U32 R4, R8, 0x2 ;  /* 0x000000020804781a */ /* 0x000fe20000000000 */
[----:B------:R-:W-:Y:S01]  /*09d0*/  UIMAD.WIDE UR4, UR18, 0x2, URZ ;  /* 0x00000002120478a5 */ /* 0x000fe2000f8e023f */
[----:B------:R-:W-:Y:S01]  /*09e0*/  IADD3 R12, P0, P1, R2, UR8, R7 ;  /* 0x00000008020c7c10 */ /* 0x000fe2000f91e007 */
[----:B------:R-:W-:Y:S01]  /*09f0*/  IMAD.U32 R13, RZ, RZ, UR19 ;  /* 0x00000013ff0d7e24 */ /* 0x000fe2000f8e00ff */
[----:B------:R-:W-:Y:S01]  /*0a00*/  SGXT.U32 R2, R6, 0x3 ;  /* 0x000000030602781a */ /* 0x000fe20000000000 */
[----:B------:R-:W-:Y:S01]  /*0a10*/  IMAD R4, R4, UR19, RZ ;  /* 0x0000001304047c24 */ /* 0x000fe2000f8e02ff */
[----:B------:R-:W-:Y:S01]  /*0a20*/  UIMAD.WIDE UR6, UR20, 0x2, URZ ;  /* 0x00000002140678a5 */ /* 0x000fe2000f8e023f */
[----:B------:R-:W-:Y:S01]  /*0a30*/  IMAD.HI R3, R3, 0x2, RZ ;  /* 0x0000000203037827 */ /* 0x000fe200078e02ff */
[----:B------:R-:W-:Y:S01]  /*0a40*/  USHF.R.U32.HI UR8, URZ, 0x4, UR17 ;  /* 0x000000043f087899 */ /* 0x000fe20008011611 */
[----:B------:R-:W-:-:S02]  /*0a50*/  LOP3.LUT R49, R49, 0x6, RZ, 0xc0, !PT ;  /* 0x0000000631317812 */ /* 0x000fc400078ec0ff */
[----:B------:R-:W-:Y:S01]  /*0a60*/  CS2R R24, SRZ ;  /* 0x0000000000187805 */ /* 0x000fe2000001ff00 */
[----:B0-----:R-:W-:Y:S01]  /*0a70*/  IMAD R7, R2, R10, RZ ;  /* 0x0000000a02077224 */ /* 0x001fe200078e02ff */
[----:B------:R-:W-:Y:S01]  /*0a80*/  MOV R23, UR7 ;  /* 0x0000000700177c02 */ /* 0x000fe20008000f00 */
[----:B------:R-:W-:Y:S01]  /*0a90*/  IMAD R2, R9, 0x4, R4 ;  /* 0x0000000409027824 */ /* 0x000fe200078e0204 */
[----:B------:R-:W-:Y:S01]  /*0aa0*/  USGXT.U32 UR8, UR8, 0xe ;  /* 0x0000000e0808789a */ /* 0x000fe20008000000 */
[----:B------:R-:W-:Y:S01]  /*0ab0*/  IMAD.U32 R8, RZ, RZ, UR5 ;  /* 0x00000005ff087e24 */ /* 0x000fe2000f8e00ff */
[----:B------:R-:W-:Y:S01]  /*0ac0*/  UIADD3 UR5, UR17, 0x1000, URZ ;  /* 0x0000100011057890 */ /* 0x000fe2000fffe03f */
[----:B------:R-:W-:Y:S01]  /*0ad0*/  IMAD.HI R6, R5, 0x2, RZ ;  /* 0x0000000205067827 */ /* 0x000fe200078e02ff */
[----:B------:R-:W-:Y:S02]  /*0ae0*/  MOV R48, 0xff800000 ;  /* 0xff80000000307802 */ /* 0x000fe40000000f00 */
[----:B------:R-:W-:-:S02]  /*0af0*/  CS2R R26, SRZ ;  /* 0x00000000001a7805 */ /* 0x000fc4000001ff00 */
[----:B------:R-:W-:Y:S01]  /*0b00*/  IADD3.X R8, R3, UR9, R8, P0, P1 ;  /* 0x0000000903087c10 */ /* 0x000fe200087e2408 */
[----:B------:R-:W-:Y:S01]  /*0b10*/  IMAD.U32 R14, RZ, RZ, UR19 ;  /* 0x00000013ff0e7e24 */ /* 0x000fe2000f8e00ff */
[-C--:B------:R-:W-:Y:S01]  /*0b20*/  LEA R16, P1, R2, R12.reuse, 0x1 ;  /* 0x0000000c02107211 */ /* 0x080fe200078208ff */
[----:B------:R-:W-:Y:S01]  /*0b30*/  IMAD R5, R13, 0x4, R2 ;  /* 0x000000040d057824 */ /* 0x000fe200078e0202 */
[----:B------:R-:W-:Y:S01]  /*0b40*/  IADD3.X R23, R6, UR11, R23, P2, P3 ;  /* 0x0000000b06177c10 */ /* 0x000fe200097e6417 */
[----:B------:R-:W-:Y:S01]  /*0b50*/  IMAD R9, R10, 0x8, R7 ;  /* 0x000000080a097824 */ /* 0x000fe200078e0207 */
[-C--:B------:R-:W-:Y:S01]  /*0b60*/  LEA R18, P0, R4, R12.reuse, 0x1 ;  /* 0x0000000c04127211 */ /* 0x080fe200078008ff */
[----:B------:R-:W-:Y:S01]  /*0b70*/  IMAD R3, R14, 0x4, R5 ;  /* 0x000000040e037824 */ /* 0x000fe200078e0205 */
[----:B------:R-:W-:Y:S01]  /*0b80*/  LEA R14, P2, R5, R12, 0x1 ;  /* 0x0000000c050e7211 */ /* 0x000fe200078408ff */
[----:B------:R-:W-:Y:S01]  /*0b90*/  IMAD R20, R10, 0x8, R9 ;  /* 0x000000080a147824 */ /* 0x000fe200078e0209 */
[----:B------:R-:W-:Y:S01]  /*0ba0*/  LEA.HI.X.SX32 R17, R2, R8, 0x1, P1 ;  /* 0x0000000802117211 */ /* 0x000fe200008f0eff */
[----:B------:R-:W-:Y:S01]  /*0bb0*/  USHF.R.U32.HI UR5, URZ, 0x4, UR5 ;  /* 0x000000043f057899 */ /* 0x000fe20008011605 */
[----:B------:R-:W-:Y:S01]  /*0bc0*/  LEA R12, P3, R3, R12, 0x1 ;  /* 0x0000000c030c7211 */ /* 0x000fe200078608ff */
[----:B------:R-:W-:Y:S01]  /*0bd0*/  IMAD R2, R10, 0x8, R20 ;  /* 0x000000080a027824 */ /* 0x000fe200078e0214 */
[-C--:B------:R-:W-:Y:S01]  /*0be0*/  LEA.HI.X.SX32 R19, R4, R8.reuse, 0x1, P0 ;  /* 0x0000000804137211 */ /* 0x080fe200000f0eff */
[----:B------:R-:W-:Y:S01]  /*0bf0*/  USGXT.U32 UR10, UR5, 0xe ;  /* 0x0000000e050a789a */ /* 0x000fe20008000000 */
[-C--:B------:R-:W-:Y:S01]  /*0c00*/  LEA.HI.X.SX32 R15, R5, R8.reuse, 0x1, P2 ;  /* 0x00000008050f7211 */ /* 0x080fe200010f0eff */
[----:B------:R-:W-:Y:S01]  /*0c10*/  IMAD.MOV.U32 R52, RZ, RZ, -0x800000 ;  /* 0xff800000ff347424 */ /* 0x000fe200078e00ff */
[----:B------:R-:W-:Y:S01]  /*0c20*/  LEA.HI.X.SX32 R13, R3, R8, 0x1, P3 ;  /* 0x00000008030d7211 */ /* 0x000fe200018f0eff */
[----:B------:R-:W-:Y:S01]  /*0c30*/  IMAD.MOV.U32 R51, RZ, RZ, 0x3f800000 ;  /* 0x3f800000ff337424 */ /* 0x000fe200078e00ff */
[----:B------:R-:W-:-:S02]  /*0c40*/  LEA R10, P0, R7, R11, 0x1 ;  /* 0x0000000b070a7211 */ /* 0x000fc400078008ff */
[----:B------:R-:W-:Y:S02]  /*0c50*/  CS2R R28, SRZ ;  /* 0x00000000001c7805 */ /* 0x000fe4000001ff00 */
[-C--:B------:R-:W-:Y:S02]  /*0c60*/  LEA R8, P1, R9, R11.reuse, 0x1 ;  /* 0x0000000b09087211 */ /* 0x080fe400078208ff */
[----:B------:R-:W-:Y:S02]  /*0c70*/  CS2R R30, SRZ ;  /* 0x00000000001e7805 */ /* 0x000fe4000001ff00 */
[-C--:B------:R-:W-:Y:S02]  /*0c80*/  LEA R6, P2, R20, R11.reuse, 0x1 ;  /* 0x0000000b14067211 */ /* 0x080fe400078408ff */
[----:B------:R-:W-:Y:S02]  /*0c90*/  CS2R R32, SRZ ;  /* 0x0000000000207805 */ /* 0x000fe4000001ff00 */
[----:B------:R-:W-:-:S02]  /*0ca0*/  LEA R4, P3, R2, R11, 0x1 ;  /* 0x0000000b02047211 */ /* 0x000fc400078608ff */
[----:B------:R-:W-:Y:S02]  /*0cb0*/  CS2R R34, SRZ ;  /* 0x0000000000227805 */ /* 0x000fe4000001ff00 */
[-C--:B------:R-:W-:Y:S02]  /*0cc0*/  LEA.HI.X.SX32 R11, R7, R23.reuse, 0x1, P0 ;  /* 0x00000017070b7211 */ /* 0x080fe400000f0eff */
[----:B------:R-:W-:Y:S02]  /*0cd0*/  CS2R R36, SRZ ;  /* 0x0000000000247805 */ /* 0x000fe4000001ff00 */
[-C--:B------:R-:W-:Y:S02]  /*0ce0*/  LEA.HI.X.SX32 R9, R9, R23.reuse, 0x1, P1 ;  /* 0x0000001709097211 */ /* 0x080fe400008f0eff */
[----:B------:R-:W-:Y:S02]  /*0cf0*/  CS2R R38, SRZ ;  /* 0x0000000000267805 */ /* 0x000fe4000001ff00 */
[-C--:B------:R-:W-:Y:S01]  /*0d00*/  LEA.HI.X.SX32 R7, R20, R23.reuse, 0x1, P2 ;  /* 0x0000001714077211 */ /* 0x080fe200010f0eff */
[----:B------:R-:W-:Y:S01]  /*0d10*/  IMAD.MOV.U32 R20, RZ, RZ, 0x3f800000 ;  /* 0x3f800000ff147424 */ /* 0x000fe200078e00ff */
[----:B------:R-:W-:Y:S01]  /*0d20*/  LEA.HI.X.SX32 R5, R2, R23, 0x1, P3 ;  /* 0x0000001702057211 */ /* 0x000fe200018f0eff */
[----:B------:R-:W-:Y:S01]  /*0d30*/  UMOV UR12, 0x80 ;  /* 0x00000080000c7882 */ /* 0x000fe20000000000 */
[----:B------:R-:W-:Y:S01]  /*0d40*/  LOP3.LUT R23, R50, 0x8, RZ, 0xfc, !PT ;  /* 0x0000000832177812 */ /* 0x000fe200078efcff */
[----:B------:R-:W-:Y:S01]  /*0d50*/  UMOV UR13, 0x40000040 ;  /* 0x40000040000d7882 */ /* 0x000fe20000000000 */
[----:B------:R-:W-:Y:S01]  /*0d60*/  UMOV UR14, 0xfffffffe ;  /* 0xfffffffe000e7882 */ /* 0x000fe20000000000 */
[----:B------:R-:W-:Y:S01]  /*0d70*/  UMOV UR15, 0x7fffffdf ;  /* 0x7fffffdf000f7882 */ /* 0x000fe20000000000 */
[----:B------:R-:W-:Y:S01]  /*0d80*/  UMOV UR9, URZ ;  /* 0x0000003f00097c82 */ /* 0x000fe20008000000 */
[----:B------:R-:W-:Y:S01]  /*0d90*/  UMOV UR11, URZ ;  /* 0x0000003f000b7c82 */ /* 0x000fe20008000000 */
[----:B------:R-:W-:Y:S01]  /*0da0*/  UMOV UR6, URZ ;  /* 0x0000003f00067c82 */ /* 0x000fe20008000000 */
[----:B------:R-:W-:Y:S01]  /*0db0*/  UMOV UR7, URZ ;  /* 0x0000003f00077c82 */ /* 0x000fe20008000000 */
[----:B------:R-:W-:Y:S01]  /*0dc0*/  UMOV UR4, URZ ;  /* 0x0000003f00047c82 */ /* 0x000fe20008000000 */
[----:B------:R-:W-:-:S02]  /*0dd0*/  UIADD3.64 UR12, UR8, UR12, URZ ;  /* 0x0000000c080c7297 */ /* 0x000fc4000fffe03f */
[----:B------:R-:W-:Y:S01]  /*0de0*/  UIADD3.64 UR14, UR10, -UR14, URZ ;  /* 0x8000000e0a0e7297 */ /* 0x000fe2000fffe03f */
[----:B------:R-:W-:Y:S01]  /*0df0*/  UMOV UR5, URZ ;  /* 0x0000003f00057c82 */ /* 0x000fe20008000000 */
[----:B------:R-:W-:-:S10]  /*0e00*/  ULDC UR18, c[0x0][0x238] ;  /* 0x00008e0000127ab9 */ /* 0x000fd40000000800 */
.L_x_1:
[----:B------:R-:W-:Y:S02]  /*0e10*/  IMAD.U32 R45, RZ, RZ, UR4 ;  /* 0x00000004ff2d7e24 */ /* 0x000fe4000f8e00ff */
[----:B------:R-:W-:Y:S02]  /*0e20*/  IMAD.U32 R43, RZ, RZ, UR4 ;  /* 0x00000004ff2b7e24 */ /* 0x000fe4000f8e00ff */
[----:B------:R-:W-:Y:S02]  /*0e30*/  IMAD.U32 R41, RZ, RZ, UR4 ;  /* 0x00000004ff297e24 */ /* 0x000fe4000f8e00ff */
[----:B------:R-:W-:Y:S02]  /*0e40*/  IMAD.U32 R3, RZ, RZ, UR4 ;  /* 0x00000004ff037e24 */ /* 0x000fe4000f8e00ff */
[----:B------:R-:W-:-:S04]  /*0e50*/  IMAD.WIDE R44, R45, 0x2, R18 ;  /* 0x000000022d2c7825 */ /* 0x000fc800078e0212 */
[----:B------:R-:W-:Y:S02]  /*0e60*/  IMAD.WIDE R42, R43, 0x2, R14 ;  /* 0x000000022b2a7825 */ /* 0x000fe400078e020e */
[----:B------:R-:W2:Y:S02]  /*0e70*/  LDG.E.U16 R44, desc[UR22][R44.64] ;  /* 0x000000162c2c7981 */ /* 0x000ea4000c1e1500 */
[----:B------:R-:W-:Y:S02]  /*0e80*/  IMAD.WIDE R40, R41, 0x2, R12 ;  /* 0x0000000229287825 */ /* 0x000fe400078e020c */
[----:B------:R-:W3:Y:S02]  /*0e90*/  LDG.E.U16 R42, desc[UR22][R42.64] ;  /* 0x000000162a2a7981 */ /* 0x000ee4000c1e1500 */
[----:B------:R-:W-:Y:S02]  /*0ea0*/  IMAD.WIDE R2, R3, 0x2, R16 ;  /* 0x0000000203027825 */ /* 0x000fe400078e0210 */
[----:B------:R-:W4:Y:S04]  /*0eb0*/  LDG.E.U16 R41, desc[UR22][R40.64] ;  /* 0x0000001628297981 */ /* 0x000f28000c1e1500 */
[----:B------:R0:W5:Y:S01]  /*0ec0*/  LDG.E.U16 R47, desc[UR22][R2.64] ;  /* 0x00000016022f7981 */ /* 0x000162000c1e1500 */
[----:B------:R-:W-:Y:S01]  /*0ed0*/  BAR.SYNC.DEFER_BLOCKING 0x0 ;  /* 0x0000000000007b1d */ /* 0x000fe20000010000 */
[----:B------:R-:W-:Y:S01]  /*0ee0*/  MOV R59, UR5 ;  /* 0x00000005003b7c02 */ /* 0x000fe20008000f00 */
[----:B------:R-:W-:-:S02]  /*0ef0*/  IMAD.U32 R55, RZ, RZ, UR5 ;  /* 0x00000005ff377e24 */ /* 0x000fc4000f8e00ff */
[----:B------:R-:W-:Y:S02]  /*0f00*/  IMAD.U32 R57, RZ, RZ, UR5 ;  /* 0x00000005ff397e24 */ /* 0x000fe4000f8e00ff */
[----:B0-----:R-:W-:Y:S02]  /*0f10*/  IMAD.U32 R3, RZ, RZ, UR5 ;  /* 0x00000005ff037e24 */ /* 0x001fe4000f8e00ff */
[----:B------:R-:W-:-:S04]  /*0f20*/  IMAD.WIDE R54, R55, 0x2, R10 ;  /* 0x0000000237367825 */ /* 0x000fc800078e020a */
[----:B------:R-:W-:-:S04]  /*0f30*/  IMAD.WIDE R56, R57, 0x2, R8 ;  /* 0x0000000239387825 */ /* 0x000fc800078e0208 */
[----:B------:R-:W-:-:S04]  /*0f40*/  IMAD.WIDE R58, R59, 0x2, R6 ;  /* 0x000000023b3a7825 */ /* 0x000fc800078e0206 */
[----:B------:R-:W-:Y:S01]  /*0f50*/  IMAD.WIDE R2, R3, 0x2, R4 ;  /* 0x0000000203027825 */ /* 0x000fe200078e0204 */
[----:B------:R-:W-:Y:S01]  /*0f60*/  UMOV UR24, UR8 ;  /* 0x0000000800187c82 */ /* 0x000fe20008000000 */
[----:B------:R-:W-:Y:S01]  /*0f70*/  UMOV UR25, 0x40000040 ;  /* 0x4000004000197882 */ /* 0x000fe20000000000 */
[----:B------:R-:W-:Y:S01]  /*0f80*/  UMOV UR26, UR10 ;  /* 0x0000000a001a7c82 */ /* 0x000fe20008000000 */
[----:B------:R-:W-:Y:S01]  /*0f90*/  UMOV UR27, 0x80000020 ;  /* 0x80000020001b7882 */ /* 0x000fe20000000000 */
[----:B--2---:R-:W-:Y:S04]  /*0fa0*/  STS.U16 [R21+UR17+0x1000], R44 ;  /* 0x0010002c15007988 */ /* 0x004fe80008000411 */
[----:B---3--:R-:W-:Y:S04]  /*0fb0*/  STS.U16 [R21+UR17+0x1200], R42 ;  /* 0x0012002a15007988 */ /* 0x008fe80008000411 */
[----:B----4-:R-:W-:Y:S04]  /*0fc0*/  STS.U16 [R22+UR17+0x1300], R41 ;  /* 0x0013002916007988 */ /* 0x010fe80008000411 */
[----:B-----5:R0:W-:Y:S01]  /*0fd0*/  STS.U16 [R22+UR17+0x1100], R47 ;  /* 0x0011002f16007988 */ /* 0x0201e20008000411 */
[----:B------:R1:W-:Y:S06]  /*0fe0*/  MEMBAR.ALL.CTA ;  /* 0x0000000000007992 */ /* 0x0003ec0000008000 */
[----:B-1----:R-:W1:Y:S02]  /*0ff0*/  FENCE.VIEW.ASYNC.S ;  /* 0x00000000000073c6 */ /* 0x002e640000000000 */
[----:B-1----:R-:W-:Y:S06]  /*1000*/  BAR.SYNC.DEFER_BLOCKING 0x0 ;  /* 0x0000000000007b1d */ /* 0x002fec0000010000 */
[----:B------:R1:W2:Y:S04]  /*1010*/  LDG.E.U16 R54, desc[UR22][R54.64] ;  /* 0x0000001636367981 */ /* 0x0002a8000c1e1500 */
[----:B------:R3:W4:Y:S04]  /*1020*/  LDG.E.U16 R56, desc[UR22][R56.64] ;  /* 0x0000001638387981 */ /* 0x000728000c1e1500 */
[----:B------:R-:W5:Y:S04]  /*1030*/  LDG.E.U16 R58, desc[UR22][R58.64] ;  /* 0x000000163a3a7981 */ /* 0x000f68000c1e1500 */
[----:B------:R3:W5:Y:S01]  /*1040*/  LDG.E.U16 R2, desc[UR22][R2.64] ;  /* 0x0000001602027981 */ /* 0x000762000c1e1500 */
[----:B0-----:R-:W-:-:S06]  /*1050*/  WARPGROUP.ARRIVE ;  /* 0x00000000000079c5 */ /* 0x001fcc0000000000 */
[----:B------:R-:W-:Y:S01]  /*1060*/  HGMMA.64x16x16.F32.BF16 R40, gdesc[UR24].tnspA, RZ, !UPT ;  /* 0x20200000182879f0 */ /* 0x000fe2000c7018ff */
[----:B-1----:R-:W-:-:S04]  /*1070*/  IADD3 R55, P1, R49, UR6, RZ ;  /* 0x0000000631377c10 */ /* 0x002fc8000ff3e0ff */
[----:B------:R-:W-:Y:S01]  /*1080*/  IADD3 R53, P2, R55, 0x8, RZ ;  /* 0x0000000837357810 */ /* 0x000fe20007f5e0ff */
[----:B---3--:R-:W-:Y:S01]  /*1090*/  IMAD.X R57, RZ, RZ, UR7, P1 ;  /* 0x00000007ff397e24 */ /* 0x008fe200088e06ff */
[----:B------:R-:W-:Y:S02]  /*10a0*/  HGMMA.64x16x16.F32.BF16 R40, gdesc[UR12].tnspA, R40, gsb0 ;  /* 0x202000000c2879f0 */ /* 0x000fe40008001828 */
[----:B------:R-:W-:Y:S01]  /*10b0*/  ISETP.GT.U32.AND P0, PT, R53, R50, PT ;  /* 0x000000323500720c */ /* 0x000fe20003f04070 */
[--C-:B------:R-:W-:Y:S01]  /*10c0*/  IMAD.X R53, RZ, RZ, R57.reuse, P2 ;  /* 0x000000ffff357224 */ /* 0x100fe200010e0639 */
[C---:B------:R-:W-:Y:S02]  /*10d0*/  IADD3 R3, P5, R55.reuse, 0x9, RZ ;  /* 0x0000000937037810 */ /* 0x040fe40007fbe0ff */
[-C--:B------:R-:W-:Y:S02]  /*10e0*/  ISETP.GT.U32.AND P3, PT, R55, R23.reuse, PT ;  /* 0x000000173700720c */ /* 0x080fe40003f64070 */
[----:B------:R-:W-:Y:S01]  /*10f0*/  ISETP.GT.U32.AND.EX P0, PT, R53, RZ, PT, P0 ;  /* 0x000000ff3500720c */ /* 0x000fe20003f04100 */
[----:B------:R-:W-:Y:S01]  /*1100*/  IMAD.X R53, RZ, RZ, R57, P5 ;  /* 0x000000ffff357224 */ /* 0x000fe200028e0639 */
[----:B------:R-:W-:-:S02]  /*1110*/  ISETP.GE.U32.AND P4, PT, R55, R23, PT ;  /* 0x000000173700720c */ /* 0x000fc40003f86070 */
[CC--:B------:R-:W-:Y:S02]  /*1120*/  ISETP.GT.U32.AND P5, PT, R3.reuse, R50.reuse, PT ;  /* 0x000000320300720c */ /* 0x0c0fe40003fa4070 */
[----:B------:R-:W-:Y:S02]  /*1130*/  ISETP.GT.U32.AND P6, PT, R3, R23, PT ;  /* 0x000000170300720c */ /* 0x000fe40003fc4070 */
[----:B------:R-:W-:Y:S02]  /*1140*/  ISETP.GT.U32.AND P1, PT, R55, R50, PT ;  /* 0x000000323700720c */ /* 0x000fe40003f24070 */
[C---:B------:R-:W-:Y:S02]  /*1150*/  ISETP.GT.U32.AND.EX P3, PT, R57.reuse, RZ, PT, P3 ;  /* 0x000000ff3900720c */ /* 0x040fe40003f64130 */
[C---:B------:R-:W-:Y:S02]  /*1160*/  ISETP.GE.U32.AND.EX P4, PT, R57.reuse, RZ, PT, P4 ;  /* 0x000000ff3900720c */ /* 0x040fe40003f86140 */
[----:B------:R-:W-:-:S02]  /*1170*/  ISETP.GT.U32.AND.EX P1, PT, R57, RZ, PT, P1 ;  /* 0x000000ff3900720c */ /* 0x000fc40003f24110 */
[----:B------:R-:W-:Y:S02]  /*1180*/  ISETP.GT.U32.AND.EX P6, PT, R53, RZ, PT, P6 ;  /* 0x000000ff3500720c */ /* 0x000fe40003fc4160 */
[----:B------:R-:W-:-:S04]  /*1190*/  ISETP.GE.U32.AND P2, PT, R55, R50, PT ;  /* 0x000000323700720c */ /* 0x000fc80003f46070 */
[----:B------:R-:W-:Y:S01]  /*11a0*/  ISETP.GE.U32.AND.EX P2, PT, R57, RZ, PT, P2 ;  /* 0x000000ff3900720c */ /* 0x000fe20003f46120 */
[----:B------:R-:W-:Y:S02]  /*11b0*/  WARPGROUP.DEPBAR.LE gsb0, 0x0 ;  /* 0x00008000000079c5 */ /* 0x000fe40000010000 */
[----:B------:R-:W-:Y:S01]  /*11c0*/  FMUL R3, R42, UR18 ;  /* 0x000000122a037c20 */ /* 0x000fe20008400000 */
[----:B------:R-:W-:Y:S01]  /*11d0*/  FMUL R43, R43, UR18 ;  /* 0x000000122b2b7c20 */ /* 0x000fe20008400000 */
[----:B------:R-:W-:Y:S01]  /*11e0*/  FMUL R60, R46, UR18 ;  /* 0x000000122e3c7c20 */ /* 0x000fe20008400000 */
[----:B------:R-:W-:Y:S01]  /*11f0*/  ISETP.GT.U32.AND.EX P5, PT, R53, RZ, PT, P5 ;  /* 0x000000ff3500720c */ /* 0x000fe20003fa4150 */
[----:B------:R-:W-:Y:S01]  /*1200*/  BAR.SYNC.DEFER_BLOCKING 0x0 ;  /* 0x0000000000007b1d */ /* 0x000fe20000010000 */
[----:B------:R-:W-:Y:S02]  /*1210*/  FSEL R3, R3, -INF , !P3 ;  /* 0xff80000003037808 */ /* 0x000fe40005800000 */
[----:B------:R-:W-:Y:S01]  /*1220*/  FSEL R43, R43, -INF , !P4 ;  /* 0xff8000002b2b7808 */ /* 0x000fe20006000000 */
[----:B------:R-:W-:Y:S01]  /*1230*/  FMUL R42, R47, UR18 ;  /* 0x000000122f2a7c20 */ /* 0x000fe20008400000 */
[----:B------:R-:W-:-:S02]  /*1240*/  FSEL R60, R60, -INF , !P1 ;  /* 0xff8000003c3c7808 */ /* 0x000fc40004800000 */
[----:B------:R-:W-:Y:S01]  /*1250*/  FMNMX R47, R3, R43, !PT ;  /* 0x0000002b032f7209 */ /* 0x000fe20007800000 */
[----:B------:R-:W-:Y:S01]  /*1260*/  FMUL R40, R40, UR18 ;  /* 0x0000001228287c20 */ /* 0x000fe20008400000 */
[----:B------:R-:W-:Y:S01]  /*1270*/  FSEL R42, R42, -INF , !P6 ;  /* 0xff8000002a2a7808 */ /* 0x000fe20007000000 */
[----:B------:R-:W-:Y:S01]  /*1280*/  FMUL R46, R41, UR18 ;  /* 0x00000012292e7c20 */ /* 0x000fe20008400000 */
[----:B------:R-:W-:Y:S01]  /*1290*/  FMNMX R47, R60, R47, !PT ;  /* 0x0000002f3c2f7209 */ /* 0x000fe20007800000 */
[----:B------:R-:W-:Y:S01]  /*12a0*/  FMUL R44, R44, UR18 ;  /* 0x000000122c2c7c20 */ /* 0x000fe20008400000 */
[----:B------:R-:W-:Y:S02]  /*12b0*/  FSEL R41, R40, -INF , !P1 ;  /* 0xff80000028297808 */ /* 0x000fe40004800000 */
[----:B------:R-:W-:Y:S02]  /*12c0*/  FMNMX R47, R42, R47, !PT ;  /* 0x0000002f2a2f7209 */ /* 0x000fe40007800000 */
[----:B------:R-:W-:Y:S01]  /*12d0*/  FSEL R40, R46, -INF , !P2 ;  /* 0xff8000002e287808 */ /* 0x000fe20005000000 */
[----:B------:R-:W-:Y:S01]  /*12e0*/  FMUL R46, R45, UR18 ;  /* 0x000000122d2e7c20 */ /* 0x000fe20008400000 */
[----:B------:R-:W-:Y:S01]  /*12f0*/  FSEL R44, R44, -INF , !P0 ;  /* 0xff8000002c2c7808 */ /* 0x000fe20004000000 */
[----:B------:R-:W0:Y:S01]  /*1300*/  SHFL.BFLY PT, R53, R47, 0x2, 0x1f ;  /* 0x0c401f002f357f89 */ /* 0x000e2200000e0000 */
[----:B------:R-:W-:-:S02]  /*1310*/  FMNMX R45, R41, R40, !PT ;  /* 0x00000028292d7209 */ /* 0x000fc40007800000 */
[----:B------:R-:W-:Y:S02]  /*1320*/  FSEL R46, R46, -INF , !P5 ;  /* 0xff8000002e2e7808 */ /* 0x000fe40006800000 */
[----:B------:R-:W-:-:S04]  /*1330*/  FMNMX R45, R44, R45, !PT ;  /* 0x0000002d2c2d7209 */ /* 0x000fc80007800000 */
[----:B------:R-:W-:-:S05]  /*1340*/  FMNMX R55, R46, R45, !PT ;  /* 0x0000002d2e377209 */ /* 0x000fca0007800000 */
[----:B------:R-:W1:Y:S01]  /*1350*/  SHFL.BFLY PT, R45, R55, 0x2, 0x1f ;  /* 0x0c401f00372d7f89 */ /* 0x000e6200000e0000 */
[----:B0-----:R-:W-:-:S05]  /*1360*/  FMNMX R57, R47, R53, !PT ;  /* 0x000000352f397209 */ /* 0x001fca0007800000 */
[----:B------:R-:W0:Y:S01]  /*1370*/  SHFL.BFLY PT, R59, R57, 0x1, 0x1f ;  /* 0x0c201f00393b7f89 */ /* 0x000e2200000e0000 */
[----:B-1----:R-:W-:-:S05]  /*1380*/  FMNMX R53, R55, R45, !PT ;  /* 0x0000002d37357209 */ /* 0x002fca0007800000 */
[----:B------:R-:W1:Y:S01]  /*1390*/  SHFL.BFLY PT, R47, R53, 0x1, 0x1f ;  /* 0x0c201f00352f7f89 */ /* 0x000e6200000e0000 */
[----:B0-----:R-:W-:-:S04]  /*13a0*/  FMNMX R45, R57, R59, !PT ;  /* 0x0000003b392d7209 */ /* 0x001fc80007800000 */
[----:B------:R-:W-:-:S05]  /*13b0*/  FMNMX R45, R45, R48, !PT ;  /* 0x000000302d2d7209 */ /* 0x000fca0007800000 */
[----:B------:R-:W-:-:S04]  /*13c0*/  FADD R3, R3, -R45 ;  /* 0x8000002d03037221 */ /* 0x000fc80000000000 */
[----:B------:R-:W-:Y:S01]  /*13d0*/  FMUL R61, R3, 1.4426950216293334961 ;  /* 0x3fb8aa3b033d7820 */ /* 0x000fe20000400000 */
[----:B-1----:R-:W-:-:S04]  /*13e0*/  FMNMX R3, R53, R47, !PT ;  /* 0x0000002f35037209 */ /* 0x002fc80007800000 */
[----:B------:R-:W-:Y:S01]  /*13f0*/  FMNMX R3, R3, R52, !PT ;  /* 0x0000003403037209 */ /* 0x000fe20007800000 */
[----:B------:R-:W-:-:S04]  /*1400*/  FADD R47, R60, -R45 ;  /* 0x8000002d3c2f7221 */ /* 0x000fc80000000000 */
[----:B------:R-:W-:-:S04]  /*1410*/  FADD R41, R41, -R3 ;  /* 0x8000000329297221 */ /* 0x000fc80000000000 */
[----:B------:R-:W-:Y:S01]  /*1420*/  FMUL R57, R41, 1.4426950216293334961 ;  /* 0x3fb8aa3b29397820 */ /* 0x000fe20000400000 */
[--C-:B------:R-:W-:Y:S01]  /*1430*/  FADD R41, R40, -R3.reuse ;  /* 0x8000000328297221 */ /* 0x100fe20000000000 */
[----:B------:R-:W-:Y:S01]  /*1440*/  FMUL R55, R47, 1.4426950216293334961 ;  /* 0x3fb8aa3b2f377820 */ /* 0x000fe20000400000 */
[----:B------:R-:W-:Y:S02]  /*1450*/  FADD R46, R46, -R3 ;  /* 0x800000032e2e7221 */ /* 0x000fe40000000000 */
[----:B------:R-:W-:Y:S01]  /*1460*/  FMUL R41, R41, 1.4426950216293334961 ;  /* 0x3fb8aa3b29297820 */ /* 0x000fe20000400000 */
[--C-:B------:R-:W-:Y:S01]  /*1470*/  FADD R59, R43, -R45.reuse ;  /* 0x8000002d2b3b7221 */ /* 0x100fe20000000000 */
[----:B------:R-:W-:Y:S01]  /*1480*/  FADD R47, R42, -R45 ;  /* 0x8000002d2a2f7221 */ /* 0x000fe20000000000 */
[----:B------:R-:W-:Y:S01]  /*1490*/  FADD R44, R44, -R3 ;  /* 0x800000032c2c7221 */ /* 0x000fe20000000000 */
[----:B------:R0:W-:Y:S01]  /*14a0*/  MUFU.EX2 R42, R55 ;  /* 0x00000037002a7308 */ /* 0x0001e20000000800 */
[----:B------:R-:W-:-:S02]  /*14b0*/  FMUL R59, R59, 1.4426950216293334961 ;  /* 0x3fb8aa3b3b3b7820 */ /* 0x000fc40000400000 */
[----:B------:R-:W-:-:S05]  /*14c0*/  FMUL R44, R44, 1.4426950216293334961 ;  /* 0x3fb8aa3b2c2c7820 */ /* 0x000fca0000400000 */
[----:B------:R1:W-:Y:S01]  /*14d0*/  MUFU.EX2 R53, R41 ;  /* 0x0000002900357308 */ /* 0x0003e20000000800 */
[----:B0-----:R-:W-:Y:S01]  /*14e0*/  FMUL R55, R46, 1.4426950216293334961 ;  /* 0x3fb8aa3b2e377820 */ /* 0x001fe20000400000 */
[----:B------:R-:W-:Y:S01]  /*14f0*/  FADD R46, -R45, R48 ;  /* 0x000000302d2e7221 */ /* 0x000fe20000000100 */
[----:B------:R-:W-:Y:S01]  /*1500*/  FMUL R47, R47, 1.4426950216293334961 ;  /* 0x3fb8aa3b2f2f7820 */ /* 0x000fe20000400000 */
[----:B-1----:R-:W-:-:S04]  /*1510*/  FADD R41, -R3, R52 ;  /* 0x0000003403297221 */ /* 0x002fc80000000100 */
[----:B------:R0:W1:Y:S01]  /*1520*/  MUFU.EX2 R40, R57 ;  /* 0x0000003900287308 */ /* 0x0000620000000800 */
[----:B------:R-:W-:-:S07]  /*1530*/  FMUL R46, R46, 1.4426950216293334961 ;  /* 0x3fb8aa3b2e2e7820 */ /* 0x000fce0000400000 */
[----:B------:R-:W-:Y:S01]  /*1540*/  MUFU.EX2 R43, R61 ;  /* 0x0000003d002b7308 */ /* 0x000fe20000000800 */
[----:B0-----:R-:W-:-:S07]  /*1550*/  FMUL R57, R41, 1.4426950216293334961 ;  /* 0x3fb8aa3b29397820 */ /* 0x001fce0000400000 */
[----:B------:R1:W0:Y:S01]  /*1560*/  MUFU.EX2 R60, R59 ;  /* 0x0000003b003c7308 */ /* 0x0002220000000800 */
[----:B--2---:R-:W-:Y:S04]  /*1570*/  STS.U16 [R21+UR17+0x1000], R54 ;  /* 0x0010003615007988 */ /* 0x004fe80008000411 */
[----:B----4-:R-:W-:Y:S04]  /*1580*/  STS.U16 [R21+UR17+0x1100], R56 ;  /* 0x0011003815007988 */ /* 0x010fe80008000411 */
[----:B-----5:R-:W-:Y:S04]  /*1590*/  STS.U16 [R21+UR17+0x1200], R58 ;  /* 0x0012003a15007988 */ /* 0x020fe80008000411 */
[----:B------:R-:W-:Y:S01]  /*15a0*/  STS.U16 [R21+UR17+0x1300], R2 ;  /* 0x0013000215007988 */ /* 0x000fe20008000411 */
[----:B------:R2:W-:Y:S06]  /*15b0*/  MEMBAR.ALL.CTA ;  /* 0x0000000000007992 */ /* 0x0005ec0000008000 */
[----:B--2---:R-:W2:Y:S01]  /*15c0*/  FENCE.VIEW.ASYNC.S ;  /* 0x00000000000073c6 */ /* 0x004ea20000000000 */
[----:B------:R-:W3:Y:S08]  /*15d0*/  MUFU.EX2 R44, R44 ;  /* 0x0000002c002c7308 */ /* 0x000ef00000000800 */
[----:B------:R-:W4:Y:S08]  /*15e0*/  MUFU.EX2 R46, R46 ;  /* 0x0000002e002e7308 */ /* 0x000f300000000800 */
[----:B------:R-:W5:Y:S08]  /*15f0*/  MUFU.EX2 R57, R57 ;  /* 0x0000003900397308 */ /* 0x000f700000000800 */
[----:B------:R-:W2:Y:S08]  /*1600*/  MUFU.EX2 R47, R47 ;  /* 0x0000002f002f7308 */ /* 0x000eb00000000800 */
[----:B------:R-:W2:Y:S01]  /*1610*/  MUFU.EX2 R55, R55 ;  /* 0x0000003700377308 */ /* 0x000ea20000000800 */
[----:B-1----:R-:W-:Y:S01]  /*1620*/  FADD R59, R40, R53 ;  /* 0x00000035283b7221 */ /* 0x002fe20000000000 */
[----:B0-----:R-:W-:Y:S01]  /*1630*/  FADD R61, R43, R60 ;  /* 0x0000003c2b3d7221 */ /* 0x001fe20000000000 */
[----:B------:R-:W-:-:S02]  /*1640*/  F2FP.BF16.F32.PACK_AB R41, R60, R43 ;  /* 0x0000002b3c29723e */ /* 0x000fc400000010ff */
[----:B---3--:R-:W-:Y:S01]  /*1650*/  FADD R48, R44, R59 ;  /* 0x0000003b2c307221 */ /* 0x008fe20000000000 */
[----:B------:R-:W-:Y:S01]  /*1660*/  FADD R52, R42, R61 ;  /* 0x0000003d2a347221 */ /* 0x000fe20000000000 */
[-C--:B----4-:R-:W-:Y:S01]  /*1670*/  FMUL R26, R26, R46.reuse ;  /* 0x0000002e1a1a7220 */ /* 0x090fe20000400000 */
[-C--:B------:R-:W-:Y:S01]  /*1680*/  FMUL R27, R27, R46.reuse ;  /* 0x0000002e1b1b7220 */ /* 0x080fe20000400000 */
[-C--:B------:R-:W-:Y:S01]  /*1690*/  FMUL R30, R30, R46.reuse ;  /* 0x0000002e1e1e7220 */ /* 0x080fe20000400000 */
[-C--:B------:R-:W-:Y:S01]  /*16a0*/  FMUL R31, R31, R46.reuse ;  /* 0x0000002e1f1f7220 */ /* 0x080fe20000400000 */
[-C--:B------:R-:W-:Y:S01]  /*16b0*/  FMUL R34, R34, R46.reuse ;  /* 0x0000002e22227220 */ /* 0x080fe20000400000 */
[-C--:B------:R-:W-:Y:S01]  /*16c0*/  FMUL R35, R35, R46.reuse ;  /* 0x0000002e23237220 */ /* 0x080fe20000400000 */
[-C--:B------:R-:W-:Y:S01]  /*16d0*/  FMUL R38, R38, R46.reuse ;  /* 0x0000002e26267220 */ /* 0x080fe20000400000 */
[----:B------:R-:W-:Y:S01]  /*16e0*/  FMUL R39, R39, R46 ;  /* 0x0000002e27277220 */ /* 0x000fe20000400000 */
[-C--:B-----5:R-:W-:Y:S01]  /*16f0*/  FMUL R24, R24, R57.reuse ;  /* 0x0000003918187220 */ /* 0x0a0fe20000400000 */
[-C--:B------:R-:W-:Y:S01]  /*1700*/  FMUL R25, R25, R57.reuse ;  /* 0x0000003919197220 */ /* 0x080fe20000400000 */
[-C--:B------:R-:W-:Y:S01]  /*1710*/  FMUL R28, R28, R57.reuse ;  /* 0x000000391c1c7220 */ /* 0x080fe20000400000 */
[-C--:B------:R-:W-:Y:S01]  /*1720*/  FMUL R29, R29, R57.reuse ;  /* 0x000000391d1d7220 */ /* 0x080fe20000400000 */
[-C--:B------:R-:W-:Y:S01]  /*1730*/  FMUL R32, R32, R57.reuse ;  /* 0x0000003920207220 */ /* 0x080fe20000400000 */
[-C--:B------:R-:W-:Y:S01]  /*1740*/  FMUL R33, R33, R57.reuse ;  /* 0x0000003921217220 */ /* 0x080fe20000400000 */
[-C--:B------:R-:W-:Y:S01]  /*1750*/  FMUL R36, R36, R57.reuse ;  /* 0x0000003924247220 */ /* 0x080fe20000400000 */
[----:B------:R-:W-:Y:S01]  /*1760*/  FMUL R37, R37, R57 ;  /* 0x0000003925257220 */ /* 0x000fe20000400000 */
[----:B--2---:R-:W-:Y:S01]  /*1770*/  F2FP.BF16.F32.PACK_AB R43, R47, R42 ;  /* 0x0000002a2f2b723e */ /* 0x004fe200000010ff */
[----:B------:R-:W-:Y:S01]  /*1780*/  FADD R48, R55, R48 ;  /* 0x0000003037307221 */ /* 0x000fe20000000000 */
[----:B------:R-:W-:Y:S01]  /*1790*/  F2FP.BF16.F32.PACK_AB R40, R53, R40 ;  /* 0x000000283528723e */ /* 0x000fe200000010ff */
[----:B------:R-:W-:Y:S01]  /*17a0*/  FADD R52, R47, R52 ;  /* 0x000000342f347221 */ /* 0x000fe20000000000 */
[----:B------:R-:W-:Y:S01]  /*17b0*/  F2FP.BF16.F32.PACK_AB R42, R55, R44 ;  /* 0x0000002c372a723e */ /* 0x000fe200000010ff */
[----:B------:R-:W-:Y:S06]  /*17c0*/  BAR.SYNC.DEFER_BLOCKING 0x0 ;  /* 0x0000000000007b1d */ /* 0x000fec0000010000 */
[----:B------:R-:W0:Y:S01]  /*17d0*/  SHFL.BFLY PT, R47, R48, 0x2, 0x1f ;  /* 0x0c401f00302f7f89 */ /* 0x000e2200000e0000 */
[----:B------:R-:W-:Y:S01]  /*17e0*/  UMOV UR26, UR10 ;  /* 0x0000000a001a7c82 */ /* 0x000fe20008000000 */
[----:B------:R-:W-:-:S02]  /*17f0*/  UMOV UR27, 0xc0000010 ;  /* 0xc0000010001b7882 */ /* 0x000fc40000000000 */
[----:B------:R-:W1:Y:S01]  /*1800*/  SHFL.BFLY PT, R53, R52, 0x2, 0x1f ;  /* 0x0c401f0034357f89 */ /* 0x000e6200000e0000 */
[----:B------:R-:W-:-:S06]  /*1810*/  WARPGROUP.ARRIVE ;  /* 0x00000000000079c5 */ /* 0x000fcc0000000000 */
[----:B------:R-:W-:Y:S01]  /*1820*/  HGMMA.64x32x16.F32.BF16 R24, R40, gdesc[UR24], R24, gsb0 ;  /* 0x0060001828187df0 */ /* 0x000fe20008001818 */
[----:B0-----:R-:W-:Y:S01]  /*1830*/  FADD R47, R48, R47 ;  /* 0x0000002f302f7221 */ /* 0x001fe20000000000 */
[----:B------:R-:W-:Y:S01]  /*1840*/  UIADD3 UR6, UP0, UR6, 0x10, URZ ;  /* 0x0000001006067890 */ /* 0x000fe2000ff1e03f */
[----:B-1----:R-:W-:-:S03]  /*1850*/  FADD R53, R52, R53 ;  /* 0x0000003534357221 */ /* 0x002fc60000000000 */
[----:B------:R-:W0:Y:S01]  /*1860*/  SHFL.BFLY PT, R2, R47, 0x1, 0x1f ;  /* 0x0c201f002f027f89 */ /* 0x000e2200000e0000 */
[----:B------:R-:W-:-:S03]  /*1870*/  UIADD3.X UR7, URZ, UR7, URZ, UP0, !UPT ;  /* 0x000000073f077290 */ /* 0x000fc600087fe43f */
[----:B------:R-:W1:Y:S01]  /*1880*/  SHFL.BFLY PT, R44, R53, 0x1, 0x1f ;  /* 0x0c201f00352c7f89 */ /* 0x000e6200000e0000 */
[----:B------:R-:W-:-:S04]  /*1890*/  UISETP.GE.U32.AND UP0, UPT, UR6, UR28, UPT ;  /* 0x0000001c0600728c */ /* 0x000fc8000bf06070 */
[----:B------:R-:W-:-:S06]  /*18a0*/  UISETP.GE.U32.AND.EX UP0, UPT, UR7, URZ, UPT, UP0 ;  /* 0x0000003f0700728c */ /* 0x000fcc000bf06100 */
[----:B------:R-:W-:Y:S01]  /*18b0*/  PLOP3.LUT P0, PT, PT, PT, UP0, 0x80, 0x0 ;  /* 0x000000000000781c */ /* 0x000fe20003f0f008 */
[----:B------:R-:W-:Y:S02]  /*18c0*/  ULEA UR5, UR21, UR5, 0x4 ;  /* 0x0000000515057291 */ /* 0x000fe4000f8e203f */
[----:B------:R-:W-:Y:S01]  /*18d0*/  ULEA UR4, UR19, UR4, 0x4 ;  /* 0x0000000413047291 */ /* 0x000fe2000f8e203f */
[----:B------:R-:W-:Y:S02]  /*18e0*/  IMAD.MOV.U32 R52, RZ, RZ, R3 ;  /* 0x000000ffff347224 */ /* 0x000fe400078e0003 */
[----:B0-----:R-:W-:Y:S01]  /*18f0*/  FADD R2, R47, R2 ;  /* 0x000000022f027221 */ /* 0x001fe20000000000 */
[----:B-1----:R-:W-:-:S03]  /*1900*/  FADD R55, R53, R44 ;  /* 0x0000002c35377221 */ /* 0x002fc60000000000 */
[----:B------:R-:W-:Y:S01]  /*1910*/  FFMA R20, R57, R20, R2 ;  /* 0x0000001439147223 */ /* 0x000fe20000000002 */
[----:B------:R-:W-:Y:S02]  /*1920*/  IMAD.MOV.U32 R2, RZ, RZ, R45 ;  /* 0x000000ffff027224 */ /* 0x000fe400078e002d */
[----:B------:R-:W-:Y:S01]  /*1930*/  FFMA R51, R46, R51, R55 ;  /* 0x000000332e337223 */ /* 0x000fe20000000037 */
[----:B------:R-:W-:Y:S01]  /*1940*/  IMAD.MOV.U32 R48, RZ, RZ, R45 ;  /* 0x000000ffff307224 */ /* 0x000fe200078e002d */
[----:B------:R-:W-:Y:S02]  /*1950*/  WARPGROUP.DEPBAR.LE gsb0, 0x0 ;  /* 0x00008000000079c5 */ /* 0x000fe40000010000 */
[----:B------:R-:W-:Y:S05]  /*1960*/  @!P0 BRA `(.L_x_1) ;  /* 0xfffffff400288947 */ /* 0x000fea000383ffff */
.L_x_0:
[----:B-1----:R-:W0:Y:S01]  /*1970*/  S2R R12, SR_TID.X ;  /* 0x00000000000c7919 */ /* 0x002e220000002100 */
[----:B------:R-:W-:Y:S01]  /*1980*/  FMUL R6, R31, 0.25 ;  /* 0x3e8000001f067820 */ /* 0x000fe20000400000 */
[----:B------:R-:W-:Y:S01]  /*1990*/  FSETP.GT.AND P0, PT, |R51|, 8.50705917302346158658e+37, PT ;  /* 0x7e8000003300780b */ /* 0x000fe20003f04200 */
[----:B------:R-:W-:Y:S01]  /*19a0*/  FMUL R7, R34, 0.25 ;  /* 0x3e80000022077820 */ /* 0x000fe20000400000 */
[----:B------:R-:W-:Y:S01]  /*19b0*/  FSETP.GT.AND P1, PT, |R20|, 8.50705917302346158658e+37, PT ;  /* 0x7e8000001400780b */ /* 0x000fe20003f24200 */
[----:B------:R-:W-:Y:S01]  /*19c0*/  FMUL R9, R30, 0.25 ;  /* 0x3e8000001e097820 */ /* 0x000fe20000400000 */
[----:B------:R-:W-:Y:S01]  /*19d0*/  FSEL R31, R6, R31, P0 ;  /* 0x0000001f061f7208 */ /* 0x000fe20000000000 */
[----:B------:R-:W-:Y:S01]  /*19e0*/  FMUL R6, R37, 0.25 ;  /* 0x3e80000025067820 */ /* 0x000fe20000400000 */
[----:B------:R-:W-:Y:S01]  /*19f0*/  FMUL R4, R35, 0.25 ;  /* 0x3e80000023047820 */ /* 0x000fe20000400000 */
[----:B------:R-:W-:Y:S01]  /*1a00*/  FSEL R34, R7, R34, P0 ;  /* 0x0000002207227208 */ /* 0x000fe20000000000 */
[----:B------:R-:W-:Y:S01]  /*1a10*/  FMUL R7, R26, 0.25 ;  /* 0x3e8000001a077820 */ /* 0x000fe20000400000 */
[----:B------:R-:W-:Y:S01]  /*1a20*/  FSEL R30, R9, R30, P0 ;  /* 0x0000001e091e7208 */ /* 0x000fe20000000000 */
        /* <DEDUP_REMOVED lines=15> */
[----:B------:R-:W-:Y:S01]  /*1b20*/  IMAD.MOV.U32 R23, RZ, RZ, 0x3dc6b27f ;  /* 0x3dc6b27fff177424 */ /* 0x000fe200078e00ff */
[----:B------:R-:W-:Y:S01]  /*1b30*/  FSEL R25, R8, R25, P1 ;  /* 0x0000001908197208 */ /* 0x000fe20000800000 */
[----:B------:R-:W-:Y:S01]  /*1b40*/  FMUL R8, R51, 8388608 ;  /* 0x4b00000033087820 */ /* 0x000fe20000400000 */
[----:B------:R-:W-:Y:S01]  /*1b50*/  FSEL R36, R5, R36, P1 ;  /* 0x0000002405247208 */ /* 0x000fe20000800000 */
[----:B------:R-:W-:Y:S01]  /*1b60*/  FMUL R5, R32, 0.25 ;  /* 0x3e80000020057820 */ /* 0x000fe20000400000 */
[C---:B0-----:R-:W-:Y:S01]  /*1b70*/  LOP3.LUT R9, R12.reuse, 0x7, RZ, 0xc0, !PT ;  /* 0x000000070c097812 */ /* 0x041fe200078ec0ff */
[----:B------:R-:W-:Y:S01]  /*1b80*/  BAR.SYNC.DEFER_BLOCKING 0x0 ;  /* 0x0000000000007b1d */ /* 0x000fe20000010000 */
[----:B------:R-:W-:-:S02]  /*1b90*/  LOP3.LUT R13, R12, 0x8, RZ, 0xc0, !PT ;  /* 0x000000080c0d7812 */ /* 0x000fc400078ec0ff */
[----:B------:R-:W-:Y:S02]  /*1ba0*/  LEA R6, R9, UR17, 0x4 ;  /* 0x0000001109067c11 */ /* 0x000fe4000f8e20ff */
[----:B------:R-:W-:-:S03]  /*1bb0*/  LOP3.LUT R26, R12, 0x70, RZ, 0xc0, !PT ;  /* 0x000000700c1a7812 */ /* 0x000fc600078ec0ff */
[----:B------:R-:W0:Y:S01]  /*1bc0*/  LDC.64 R44, c[0x0][0x228] ;  /* 0x00008a00ff2c7b82 */ /* 0x000e220000000a00 */
[----:B------:R-:W-:Y:S01]  /*1bd0*/  LEA R7, R13, R6, 0x7 ;  /* 0x000000060d077211 */ /* 0x000fe200078e38ff */
[----:B------:R-:W-:Y:S01]  /*1be0*/  IMAD R15, R9, -0x8, R6 ;  /* 0xfffffff8090f7824 */ /* 0x000fe200078e0206 */
[----:B------:R-:W-:Y:S01]  /*1bf0*/  FSETP.GEU.AND P3, PT, R51, 1.175494350822287508e-38, PT ;  /* 0x008000003300780b */ /* 0x000fe20003f6e000 */
[----:B------:R-:W-:Y:S02]  /*1c00*/  IMAD.SHL.U32 R6, R12, 0x4, RZ ;  /* 0x000000040c067824 */ /* 0x000fe400078e00ff */
[----:B------:R-:W-:Y:S01]  /*1c10*/  FMUL R9, R20, 8388608 ;  /* 0x4b00000014097820 */ /* 0x000fe20000400000 */
[----:B------:R-:W-:Y:S01]  /*1c20*/  IMAD R26, R26, 0x8, R7 ;  /* 0x000000081a1a7824 */ /* 0x000fe200078e0207 */
[----:B------:R-:W-:Y:S01]  /*1c30*/  FSETP.GEU.AND P2, PT, R20, 1.175494350822287508e-38, PT ;  /* 0x008000001400780b */ /* 0x000fe20003f4e000 */
[----:B------:R-:W1:Y:S01]  /*1c40*/  LDC R14, c[0x0][0x278] ;  /* 0x00009e00ff0e7b82 */ /* 0x000e620000000800 */
[----:B------:R-:W-:Y:S01]  /*1c50*/  LOP3.LUT R6, R6, 0xc0, RZ, 0xc0, !PT ;  /* 0x000000c006067812 */ /* 0x000fe200078ec0ff */
[----:B------:R-:W-:Y:S01]  /*1c60*/  ULDC.64 UR4, c[0x0][0x270] ;  /* 0x00009c0000047ab9 */ /* 0x000fe20000000a00 */
[----:B------:R-:W-:Y:S01]  /*1c70*/  SHF.R.U32.HI R7, RZ, 0x6, R12 ;  /* 0x00000006ff077819 */ /* 0x000fe2000001160c */
[----:B------:R-:W-:Y:S01]  /*1c80*/  UIMAD UR4, UR16, UR4, URZ ;  /* 0x00000004100472a4 */ /* 0x000fe2000f8e023f */
[----:B------:R-:W-:Y:S01]  /*1c90*/  FSEL R8, R8, R51, !P3 ;  /* 0x0000003308087208 */ /* 0x000fe20005800000 */
[----:B------:R-:W-:Y:S01]  /*1ca0*/  IMAD.IADD R38, R6, 0x1, R15 ;  /* 0x0000000106267824 */ /* 0x000fe200078e020f */
[----:B------:R-:W-:Y:S01]  /*1cb0*/  FSEL R32, R5, R32, P1 ;  /* 0x0000002005207208 */ /* 0x000fe20000800000 */
[----:B------:R-:W-:Y:S01]  /*1cc0*/  FMUL R5, R24, 0.25 ;  /* 0x3e80000018057820 */ /* 0x000fe20000400000 */
[C---:B------:R-:W-:Y:S01]  /*1cd0*/  FSETP.GEU.AND P4, PT, |R51|.reuse, 1.175494350822287508e-38, PT ;  /* 0x008000003300780b */ /* 0x040fe20003f8e200 */
[----:B------:R-:W-:Y:S01]  /*1ce0*/  @P0 FMUL R51, R51, 0.25 ;  /* 0x3e80000033330820 */ /* 0x000fe20000400000 */
[----:B------:R-:W-:-:S02]  /*1cf0*/  FSEL R9, R9, R20, !P2 ;  /* 0x0000001409097208 */ /* 0x000fc40005000000 */
[----:B------:R-:W-:Y:S01]  /*1d00*/  SGXT.U32 R15, R7, 0x1 ;  /* 0x00000001070f781a */ /* 0x000fe20000000000 */
[----:B------:R-:W-:Y:S01]  /*1d10*/  VIADD R7, R8, 0xc0cafb0d ;  /* 0xc0cafb0d08077836 */ /* 0x000fe20000000000 */
[----:B------:R-:W-:Y:S01]  /*1d20*/  FSEL R24, R5, R24, P1 ;  /* 0x0000001805187208 */ /* 0x000fe20000800000 */
[----:B------:R-:W-:Y:S01]  /*1d30*/  VIADD R5, R9, 0xc0cafb0d ;  /* 0xc0cafb0d09057836 */ /* 0x000fe20000000000 */
[----:B------:R-:W-:Y:S02]  /*1d40*/  FSEL R46, RZ, -23, P3 ;  /* 0xc1b80000ff2e7808 */ /* 0x000fe40001800000 */
[----:B------:R-:W-:Y:S02]  /*1d50*/  LOP3.LUT R7, R7, 0xff800000, RZ, 0xc0, !PT ;  /* 0xff80000007077812 */ /* 0x000fe400078ec0ff */
[----:B------:R-:W-:Y:S01]  /*1d60*/  LOP3.LUT R6, R5, 0xff800000, RZ, 0xc0, !PT ;  /* 0xff80000005067812 */ /* 0x000fe200078ec0ff */
[----:B------:R-:W-:Y:S01]  /*1d70*/  @!P4 FMUL R51, R51, 16777216 ;  /* 0x4b8000003333c820 */ /* 0x000fe20000400000 */
[----:B------:R-:W-:Y:S01]  /*1d80*/  I2FP.F32.S32 R5, R7 ;  /* 0x0000000700057245 */ /* 0x000fe20000201400 */
[----:B------:R-:W-:Y:S01]  /*1d90*/  @!P4 FMUL R10, R10, 16777216 ;  /* 0x4b8000000a0ac820 */ /* 0x000fe20000400000 */
[----:B------:R-:W-:Y:S01]  /*1da0*/  FSEL R22, R22, R27, P0 ;  /* 0x0000001b16167208 */ /* 0x000fe20000000000 */
[----:B------:R-:W-:Y:S01]  /*1db0*/  @!P4 FMUL R11, R11, 16777216 ;  /* 0x4b8000000b0bc820 */ /* 0x000fe20000400000 */
[----:B------:R-:W2:Y:S01]  /*1dc0*/  MUFU.RCP R27, R51 ;  /* 0x00000033001b7308 */ /* 0x000ea20000001000 */
[----:B------:R-:W-:Y:S01]  /*1dd0*/  FFMA.FTZ R46, R5, 1.1920928955078125e-07, R46 ;  /* 0x34000000052e7823 */ /* 0x000fe2000001002e */
[-C--:B------:R-:W-:Y:S01]  /*1de0*/  IADD3 R5, R9, -R6.reuse, RZ ;  /* 0x8000000609057210 */ /* 0x080fe20007ffe0ff */
[----:B------:R-:W-:Y:S01]  /*1df0*/  @!P4 FMUL R34, R34, 16777216 ;  /* 0x4b8000002222c820 */ /* 0x000fe20000400000 */
[----:B------:R-:W-:Y:S01]  /*1e00*/  FSEL R47, RZ, -23, P2 ;  /* 0xc1b80000ff2f7808 */ /* 0x000fe20001000000 */
[----:B------:R-:W-:Y:S01]  /*1e10*/  @!P4 FMUL R31, R31, 16777216 ;  /* 0x4b8000001f1fc820 */ /* 0x000fe20000400000 */
[----:B------:R-:W-:Y:S01]  /*1e20*/  I2FP.F32.S32 R18, R6 ;  /* 0x0000000600127245 */ /* 0x000fe20000201400 */
[----:B------:R-:W-:Y:S01]  /*1e30*/  FADD R5, R5, -1 ;  /* 0xbf80000005057421 */ /* 0x000fe20000000000 */
[----:B------:R-:W-:Y:S01]  /*1e40*/  FSEL R16, R16, R39, P0 ;  /* 0x0000002710107208 */ /* 0x000fe20000000000 */
[----:B------:R-:W-:Y:S01]  /*1e50*/  @!P4 FMUL R30, R30, 16777216 ;  /* 0x4b8000001e1ec820 */ /* 0x000fe20000400000 */
[----:B------:R-:W-:Y:S01]  /*1e60*/  @!P4 FMUL R22, R22, 16777216 ;  /* 0x4b8000001616c820 */ /* 0x000fe20000400000 */
[----:B------:R-:W-:Y:S01]  /*1e70*/  FFMA.FTZ R47, R18, 1.1920928955078125e-07, R47 ;  /* 0x34000000122f7823 */ /* 0x000fe2000001002f */
[C---:B------:R-:W-:Y:S01]  /*1e80*/  FFMA.FTZ R18, R5.reuse, R23, -0.16845393180847167969 ;  /* 0xbe2c7f3005127423 */ /* 0x040fe20000010017 */
[----:B------:R-:W-:Y:S01]  /*1e90*/  @!P4 FMUL R16, R16, 16777216 ;  /* 0x4b8000001010c820 */ /* 0x000fe20000400000 */
[----:B------:R-:W-:Y:S01]  /*1ea0*/  @!P4 FMUL R4, R4, 16777216 ;  /* 0x4b8000000404c820 */ /* 0x000fe20000400000 */
[----:B------:R-:W-:Y:S01]  /*1eb0*/  FSETP.GEU.AND P0, PT, |R20|, 1.175494350822287508e-38, PT ;  /* 0x008000001400780b */ /* 0x000fe20003f0e200 */
[----:B------:R-:W-:Y:S01]  /*1ec0*/  FFMA.FTZ R18, R5, R18, 0.1716887056827545166 ;  /* 0x3e2fcf2a05127423 */ /* 0x000fe20000010012 */
[----:B------:R-:W-:-:S02]  /*1ed0*/  IMAD.IADD R21, R8, 0x1, -R7 ;  /* 0x0000000108157824 */ /* 0x000fc400078e0a07 */
[C---:B--2---:R-:W-:Y:S01]  /*1ee0*/  FMUL R16, R27.reuse, R16 ;  /* 0x000000101b107220 */ /* 0x044fe20000400000 */
[C---:B------:R-:W-:Y:S01]  /*1ef0*/  FMUL R10, R27.reuse, R10 ;  /* 0x0000000a1b0a7220 */ /* 0x040fe20000400000 */
[C---:B------:R-:W-:Y:S01]  /*1f00*/  FMUL R11, R27.reuse, R11 ;  /* 0x0000000b1b0b7220 */ /* 0x040fe20000400000 */
[C---:B------:R-:W-:Y:S01]  /*1f10*/  FMUL R43, R27.reuse, R34 ;  /* 0x000000221b2b7220 */ /* 0x040fe20000400000 */
[C---:B------:R-:W-:Y:S01]  /*1f20*/  FMUL R7, R27.reuse, R31 ;  /* 0x0000001f1b077220 */ /* 0x040fe20000400000 */
[C---:B------:R-:W-:Y:S01]  /*1f30*/  FMUL R6, R27.reuse, R30 ;  /* 0x0000001e1b067220 */ /* 0x040fe20000400000 */
[C---:B------:R-:W-:Y:S01]  /*1f40*/  FMUL R22, R27.reuse, R22 ;  /* 0x000000161b167220 */ /* 0x040fe20000400000 */
[----:B------:R-:W-:Y:S01]  /*1f50*/  FMUL R27, R27, R4 ;  /* 0x000000041b1b7220 */ /* 0x000fe20000400000 */
[----:B------:R-:W-:Y:S01]  /*1f60*/  FFMA.FTZ R4, R5, R18, -0.17900948226451873779 ;  /* 0xbe374e4305047423 */ /* 0x000fe20000010012 */
[----:B------:R-:W-:Y:S01]  /*1f70*/  @P1 FMUL R20, R20, 0.25 ;  /* 0x3e80000014141820 */ /* 0x000fe20000400000 */
[----:B------:R-:W-:Y:S01]  /*1f80*/  FADD R18, R21, -1 ;  /* 0xbf80000015127421 */ /* 0x000fe20000000000 */
[----:B------:R-:W-:Y:S01]  /*1f90*/  @!P0 FMUL R37, R37, 16777216 ;  /* 0x4b80000025258820 */ /* 0x000fe20000400000 */
[C---:B------:R-:W-:Y:S01]  /*1fa0*/  FFMA.FTZ R4, R5.reuse, R4, 0.20512372255325317383 ;  /* 0x3e520bf405047423 */ /* 0x040fe20000010004 */
[----:B------:R-:W-:Y:S01]  /*1fb0*/  @!P0 FMUL R20, R20, 16777216 ;  /* 0x4b80000014148820 */ /* 0x000fe20000400000 */
[----:B------:R-:W-:Y:S01]  /*1fc0*/  FFMA.FTZ R23, R18, R23, -0.16845393180847167969 ;  /* 0xbe2c7f3012177423 */ /* 0x000fe20000010017 */
[----:B------:R-:W-:Y:S01]  /*1fd0*/  @!P0 FMUL R36, R36, 16777216 ;  /* 0x4b80000024248820 */ /* 0x000fe20000400000 */
[----:B------:R-:W-:Y:S01]  /*1fe0*/  FFMA.FTZ R4, R5, R4, -0.24046532809734344482 ;  /* 0xbe763c8b05047423 */ /* 0x000fe20000010004 */
[----:B------:R-:W2:Y:S01]  /*1ff0*/  MUFU.RCP R30, R20 ;  /* 0x00000014001e7308 */ /* 0x000ea20000001000 */
[----:B------:R-:W-:Y:S01]  /*2000*/  FFMA.FTZ R23, R18, R23, 0.1716887056827545166 ;  /* 0x3e2fcf2a12177423 */ /* 0x000fe20000010017 */
[----:B------:R-:W-:Y:S01]  /*2010*/  @!P0 FMUL R33, R33, 16777216 ;  /* 0x4b80000021218820 */ /* 0x000fe20000400000 */
[----:B------:R-:W-:Y:S01]  /*2020*/  FFMA.FTZ R4, R5, R4, 0.28857114911079406738 ;  /* 0x3e93bf9905047423 */ /* 0x000fe20000010004 */
[----:B------:R-:W-:Y:S01]  /*2030*/  @!P0 FMUL R32, R32, 16777216 ;  /* 0x4b80000020208820 */ /* 0x000fe20000400000 */
[----:B------:R-:W-:Y:S01]  /*2040*/  FFMA.FTZ R23, R18, R23, -0.17900948226451873779 ;  /* 0xbe374e4312177423 */ /* 0x000fe20000010017 */
[----:B------:R-:W-:Y:S01]  /*2050*/  @!P0 FMUL R29, R29, 16777216 ;  /* 0x4b8000001d1d8820 */ /* 0x000fe20000400000 */
[C---:B------:R-:W-:Y:S01]  /*2060*/  FFMA.FTZ R4, R5.reuse, R4, -0.36067417263984680176 ;  /* 0xbeb8aa4905047423 */ /* 0x040fe20000010004 */
[----:B------:R-:W-:Y:S01]  /*2070*/  @!P0 FMUL R28, R28, 16777216 ;  /* 0x4b8000001c1c8820 */ /* 0x000fe20000400000 */
[----:B------:R-:W-:Y:S01]  /*2080*/  FFMA.FTZ R23, R18, R23, 0.20512372255325317383 ;  /* 0x3e520bf412177423 */ /* 0x000fe20000010017 */
[----:B------:R-:W-:Y:S01]  /*2090*/  @!P0 FMUL R24, R24, 16777216 ;  /* 0x4b80000018188820 */ /* 0x000fe20000400000 */
[----:B------:R-:W-:Y:S01]  /*20a0*/  FFMA.FTZ R4, R5, R4, 0.48089820146560668945 ;  /* 0x3ef6384a05047423 */ /* 0x000fe20000010004 */
[----:B------:R-:W-:Y:S01]  /*20b0*/  @!P0 FMUL R25, R25, 16777216 ;  /* 0x4b80000019198820 */ /* 0x000fe20000400000 */
[----:B------:R-:W-:Y:S01]  /*20c0*/  FFMA.FTZ R23, R18, R23, -0.24046532809734344482 ;  /* 0xbe763c8b12177423 */ /* 0x000fe20000010017 */
[----:B------:R-:W-:Y:S01]  /*20d0*/  F2FP.BF16.F32.PACK_AB R6, R6, R27 ;  /* 0x0000001b0606723e */ /* 0x000fe200000010ff */
[----:B------:R-:W-:Y:S01]  /*20e0*/  FFMA.FTZ R4, R5, R4, -0.72134751081466674805 ;  /* 0xbf38aa3b05047423 */ /* 0x000fe20000010004 */
[----:B------:R-:W-:Y:S01]  /*20f0*/  F2FP.BF16.F32.PACK_AB R7, R7, R22 ;  /* 0x000000160707723e */ /* 0x000fe200000010ff */
        /* <DEDUP_REMOVED lines=8> */
[----:B------:R-:W-:Y:S01]  /*2180*/  FFMA.FTZ R23, R18, R23, 0.28857114911079406738 ;  /* 0x3e93bf9912177423 */ /* 0x000fe20000010017 */
[C---:B------:R-:W-:Y:S01]  /*2190*/  FMUL R4, R5.reuse, R4 ;  /* 0x0000000405047220 */ /* 0x040fe20000400000 */
[----:B------:R-:W-:Y:S01]  /*21a0*/  FMUL R30, R30, R25 ;  /* 0x000000191e1e7220 */ /* 0x000fe20000400000 */
[----:B------:R-:W-:Y:S01]  /*21b0*/  ISETP.GE.U32.AND P2, PT, R8, 0x7f800000, PT ;  /* 0x7f8000000800780c */ /* 0x000fe20003f46070 */
[----:B------:R-:W-:Y:S01]  /*21c0*/  FFMA.FTZ R23, R18, R23, -0.36067417263984680176 ;  /* 0xbeb8aa4912177423 */ /* 0x000fe20000010017 */
[----:B------:R-:W-:Y:S01]  /*21d0*/  FFMA.FTZ R24, R5, 1.4426950216293334961, R4 ;  /* 0x3fb8aa3b05187823 */ /* 0x000fe20000010004 */
[----:B------:R-:W-:Y:S01]  /*21e0*/  F2FP.BF16.F32.PACK_AB R4, R28, R31 ;  /* 0x0000001f1c04723e */ /* 0x000fe200000010ff */
[----:B-1----:R-:W-:Y:S01]  /*21f0*/  IMAD R15, R15, R14, RZ ;  /* 0x0000000e0f0f7224 */ /* 0x002fe200078e02ff */
[----:B------:R-:W-:Y:S01]  /*2200*/  F2FP.BF16.F32.PACK_AB R5, R29, R30 ;  /* 0x0000001e1d05723e */ /* 0x000fe200000010ff */
[----:B------:R-:W-:Y:S01]  /*2210*/  FFMA.FTZ R23, R18, R23, 0.48089820146560668945 ;  /* 0x3ef6384a12177423 */ /* 0x000fe20000010017 */
[----:B------:R-:W-:Y:S01]  /*2220*/  ISETP.GE.U32.AND P1, PT, R9, 0x7f800000, PT ;  /* 0x7f8000000900780c */ /* 0x000fe20003f26070 */
[----:B------:R-:W-:-:S02]  /*2230*/  IMAD R17, R14, 0x2, R15 ;  /* 0x000000020e117824 */ /* 0x000fc400078e020f */
[----:B------:R-:W-:Y:S01]  /*2240*/  FADD R47, R47, R24 ;  /* 0x000000182f2f7221 */ /* 0x000fe20000000000 */
[----:B------:R1:W-:Y:S01]  /*2250*/  STSM.16.M88.4 [R26], R4 ;  /* 0x000000041a007844 */ /* 0x0003e20000000200 */
[----:B------:R-:W-:Y:S01]  /*2260*/  FFMA.FTZ R25, R18, R23, -0.72134751081466674805 ;  /* 0xbf38aa3b12197423 */ /* 0x000fe20000010017 */
[----:B------:R-:W-:Y:S01]  /*2270*/  IMAD R19, R14, 0x2, R17 ;  /* 0x000000020e137824 */ /* 0x000fe200078e0211 */
[----:B------:R-:W-:Y:S02]  /*2280*/  FSETP.NEU.AND P0, PT, R9, RZ, PT ;  /* 0x000000ff0900720b */ /* 0x000fe40003f0d000 */
[----:B------:R-:W-:Y:S01]  /*2290*/  FMUL R29, R18, R25 ;  /* 0x00000019121d7220 */ /* 0x000fe20000400000 */
[----:B------:R-:W-:Y:S01]  /*22a0*/  IMAD R21, R14, 0x2, R19 ;  /* 0x000000020e157824 */ /* 0x000fe200078e0213 */
[----:B------:R-:W-:Y:S02]  /*22b0*/  F2FP.BF16.F32.PACK_AB R10, R10, R43 ;  /* 0x0000002b0a0a723e */ /* 0x000fe400000010ff */
[----:B------:R-:W-:Y:S01]  /*22c0*/  FMUL R29, R18, R29 ;  /* 0x0000001d121d7220 */ /* 0x000fe20000400000 */
[----:B------:R-:W-:Y:S01]  /*22d0*/  @P1 IMAD.MOV.U32 R22, RZ, RZ, 0x7f800000 ;  /* 0x7f800000ff161424 */ /* 0x000fe200078e00ff */
[----:B------:R-:W-:Y:S01]  /*22e0*/  F2FP.BF16.F32.PACK_AB R11, R16, R11 ;  /* 0x0000000b100b723e */ /* 0x000fe200000010ff */
[----:B------:R-:W-:-:S02]  /*22f0*/  IMAD R23, R14, 0x2, R21 ;  /* 0x000000020e177824 */ /* 0x000fc400078e0215 */
[----:B------:R-:W-:Y:S01]  /*2300*/  FFMA.FTZ R33, R18, 1.4426950216293334961, R29 ;  /* 0x3fb8aa3b12217823 */ /* 0x000fe2000001001d */
[----:B------:R-:W-:Y:S01]  /*2310*/  IMAD R18, R0, UR5, RZ ;  /* 0x0000000500127c24 */ /* 0x000fe2000f8e02ff */
[----:B------:R-:W-:Y:S01]  /*2320*/  USHF.L.U32 UR5, UR4, 0x1, URZ ;  /* 0x0000000104057899 */ /* 0x000fe2000800063f */
[----:B-1----:R-:W-:Y:S01]  /*2330*/  SHF.L.U32 R4, R12, 0x4, RZ ;  /* 0x000000040c047819 */ /* 0x002fe200000006ff */
[----:B------:R-:W-:Y:S02]  /*2340*/  @P2 IMAD.MOV.U32 R7, RZ, RZ, 0x7f800000 ;  /* 0x7f800000ff072424 */ /* 0x000fe400078e00ff */
[----:B------:R-:W-:Y:S01]  /*2350*/  FADD R46, R46, R33 ;  /* 0x000000212e2e7221 */ /* 0x000fe20000000000 */
[----:B------:R-:W-:Y:S01]  /*2360*/  IMAD.SHL.U32 R5, R18, 0x2, RZ ;  /* 0x0000000212057824 */ /* 0x000fe200078e00ff */
[----:B------:R-:W-:Y:S01]  /*2370*/  LOP3.LUT R42, R4, 0x7f0, RZ, 0xc0, !PT ;  /* 0x000007f0042a7812 */ /* 0x000fe200078ec0ff */
[----:B------:R-:W-:Y:S01]  /*2380*/  @P2 FFMA.FTZ R46, R8, R7, +INF ;  /* 0x7f800000082e2423 */ /* 0x000fe20000010007 */
[----:B------:R-:W-:Y:S01]  /*2390*/  @P1 FFMA.FTZ R47, R9, R22, +INF ;  /* 0x7f800000092f1423 */ /* 0x000fe20000010016 */
[----:B------:R-:W-:Y:S01]  /*23a0*/  BAR.SYNC.DEFER_BLOCKING 0x0 ;  /* 0x0000000000007b1d */ /* 0x000fe20000010000 */
[----:B0-----:R-:W-:Y:S01]  /*23b0*/  IADD3 R44, P2, P3, R5, UR5, R44 ;  /* 0x00000005052c7c10 */ /* 0x001fe2000fb5e02c */
[----:B------:R-:W-:Y:S01]  /*23c0*/  IMAD R25, R14, 0x2, R23 ;  /* 0x000000020e197824 */ /* 0x000fe200078e0217 */
[----:B------:R-:W-:Y:S01]  /*23d0*/  FSETP.NEU.AND P1, PT, R8, RZ, PT ;  /* 0x000000ff0800720b */ /* 0x000fe20003f2d000 */
[----:B------:R-:W-:Y:S01]  /*23e0*/  UIMAD.WIDE UR4, UR4, 0x2, URZ ;  /* 0x00000002040478a5 */ /* 0x000fe2000f8e023f */
[----:B------:R-:W-:Y:S01]  /*23f0*/  F2FP.BF16.F32.PACK_AB R8, R36, R49 ;  /* 0x000000312408723e */ /* 0x000fe200000010ff */
[----:B------:R-:W-:Y:S01]  /*2400*/  IMAD R27, R14, 0x2, R25 ;  /* 0x000000020e1b7824 */ /* 0x000fe200078e0219 */
[----:B------:R-:W-:Y:S01]  /*2410*/  F2FP.BF16.F32.PACK_AB R9, R20, R41 ;  /* 0x000000291409723e */ /* 0x000fe200000010ff */
[----:B------:R-:W-:Y:S01]  /*2420*/  IMAD.HI R48, R18, 0x2, RZ ;  /* 0x0000000212307827 */ /* 0x000fe200078e02ff */
[----:B------:R-:W-:-:S02]  /*2430*/  LEA R16, P5, R17, R44, 0x1 ;  /* 0x0000002c11107211 */ /* 0x000fc400078a08ff */
[-C--:B------:R-:W-:Y:S01]  /*2440*/  LEA R20, P4, R21, R44.reuse, 0x1 ;  /* 0x0000002c15147211 */ /* 0x080fe200078808ff */
[----:B------:R-:W-:Y:S01]  /*2450*/  IMAD R29, R14, 0x2, R27 ;  /* 0x000000020e1d7824 */ /* 0x000fe200078e021b */
[----:B------:R-:W-:Y:S01]  /*2460*/  IADD3.X R48, R48, UR5, R45, P2, P3 ;  /* 0x0000000530307c10 */ /* 0x000fe200097e642d */
[----:B------:R-:W-:Y:S01]  /*2470*/  ULDC UR4, c[0x0][0x27c] ;  /* 0x00009f0000047ab9 */ /* 0x000fe20000000800 */
[-C--:B------:R-:W-:Y:S01]  /*2480*/  LEA R18, P2, R19, R44.reuse, 0x1 ;  /* 0x0000002c13127211 */ /* 0x080fe200078408ff */
[----:B------:R-:W-:Y:S01]  /*2490*/  UIMAD UR4, UR16, UR4, URZ ;  /* 0x00000004100472a4 */ /* 0x000fe2000f8e023f */
[C---:B------:R-:W-:Y:S02]  /*24a0*/  LEA R31, R14.reuse, R29, 0x1 ;  /* 0x0000001d0e1f7211 */ /* 0x040fe400078e08ff */
[----:B------:R-:W-:Y:S01]  /*24b0*/  LEA R22, P3, R23, R44, 0x1 ;  /* 0x0000002c17167211 */ /* 0x000fe200078608ff */
[----:B------:R-:W-:Y:S01]  /*24c0*/  USHF.L.U32 UR6, UR4, 0x2, URZ ;  /* 0x0000000204067899 */ /* 0x000fe2000800063f */
[-C--:B------:R-:W-:Y:S01]  /*24d0*/  LEA.HI.X.SX32 R17, R17, R48.reuse, 0x1, P5 ;  /* 0x0000003011117211 */ /* 0x080fe200028f0eff */
[C---:B------:R-:W-:Y:S01]  /*24e0*/  IMAD R33, R14.reuse, 0x2, R31 ;  /* 0x000000020e217824 */ /* 0x040fe200078e021f */
[-C--:B------:R-:W-:Y:S01]  /*24f0*/  LEA.HI.X.SX32 R19, R19, R48.reuse, 0x1, P2 ;  /* 0x0000003013137211 */ /* 0x080fe200010f0eff */
[----:B------:R-:W0:Y:S01]  /*2500*/  LDS.128 R4, [R42+UR17] ;  /* 0x000000112a047984 */ /* 0x000e220008000c00 */
[-C--:B------:R-:W-:Y:S01]  /*2510*/  LEA.HI.X.SX32 R21, R21, R48.reuse, 0x1, P4 ;  /* 0x0000003015157211 */ /* 0x080fe200020f0eff */
[C---:B------:R-:W-:Y:S01]  /*2520*/  IMAD R35, R14.reuse, 0x2, R33 ;  /* 0x000000020e237824 */ /* 0x040fe200078e0221 */
[----:B------:R-:W-:Y:S01]  /*2530*/  LEA.HI.X.SX32 R23, R23, R48, 0x1, P3 ;  /* 0x0000003017177211 */ /* 0x000fe200018f0eff */
[----:B------:R-:W-:Y:S01]  /*2540*/  BAR.SYNC.DEFER_BLOCKING 0x0 ;  /* 0x0000000000007b1d */ /* 0x000fe20000010000 */
[-C--:B------:R-:W-:Y:S01]  /*2550*/  LEA R28, P2, R29, R44.reuse, 0x1 ;  /* 0x0000002c1d1c7211 */ /* 0x080fe200078408ff */
[C---:B------:R-:W-:Y:S01]  /*2560*/  IMAD R37, R14.reuse, 0x2, R35 ;  /* 0x000000020e257824 */ /* 0x040fe200078e0223 */
[-C--:B------:R-:W-:Y:S01]  /*2570*/  LEA R30, P4, R31, R44.reuse, 0x1 ;  /* 0x0000002c1f1e7211 */ /* 0x080fe200078808ff */
[----:B------:R-:W-:Y:S01]  /*2580*/  UIMAD.WIDE UR4, UR4, 0x4, URZ ;  /* 0x00000004040478a5 */ /* 0x000fe2000f8e023f */
[----:B------:R-:W-:Y:S01]  /*2590*/  LEA R32, P3, R33, R44, 0x1 ;  /* 0x0000002c21207211 */ /* 0x000fe200078608ff */
[----:B------:R-:W-:Y:S01]  /*25a0*/  IMAD R39, R14, 0x2, R37 ;  /* 0x000000020e277824 */ /* 0x000fe200078e0225 */
[----:B------:R-:W-:-:S02]  /*25b0*/  LEA.HI R13, R13, R38, RZ, 0x1f ;  /* 0x000000260d0d7211 */ /* 0x000fc400078ff8ff */
[-C--:B------:R-:W-:Y:S01]  /*25c0*/  LEA.HI.X.SX32 R29, R29, R48.reuse, 0x1, P2 ;  /* 0x000000301d1d7211 */ /* 0x080fe200010f0eff */
[C---:B------:R-:W-:Y:S01]  /*25d0*/  IMAD R41, R14.reuse, 0x2, R39 ;  /* 0x000000020e297824 */ /* 0x040fe200078e0227 */
[-C--:B------:R-:W-:Y:S02]  /*25e0*/  LEA.HI.X.SX32 R31, R31, R48.reuse, 0x1, P4 ;  /* 0x000000301f1f7211 */ /* 0x080fe400020f0eff */
[----:B------:R-:W-:Y:S01]  /*25f0*/  LEA.HI.X.SX32 R33, R33, R48, 0x1, P3 ;  /* 0x0000003021217211 */ /* 0x000fe200018f0eff */
[C---:B------:R-:W-:Y:S01]  /*2600*/  IMAD R43, R14.reuse, 0x2, R41 ;  /* 0x000000020e2b7824 */ /* 0x040fe200078e0229 */
[-C--:B------:R-:W-:Y:S02]  /*2610*/  LEA R38, P2, R39, R44.reuse, 0x1 ;  /* 0x0000002c27267211 */ /* 0x080fe400078408ff */
[-C--:B------:R-:W-:Y:S01]  /*2620*/  LEA R40, P4, R41, R44.reuse, 0x1 ;  /* 0x0000002c29287211 */ /* 0x080fe200078808ff */
[----:B------:R-:W-:Y:S01]  /*2630*/  IMAD R45, R14, 0x2, R43 ;  /* 0x000000020e2d7824 */ /* 0x000fe200078e022b */
[----:B------:R-:W-:-:S02]  /*2640*/  LEA R14, P6, R15, R44, 0x1 ;  /* 0x0000002c0f0e7211 */ /* 0x000fc400078c08ff */
[-C--:B------:R-:W-:Y:S02]  /*2650*/  LEA.HI.X.SX32 R39, R39, R48.reuse, 0x1, P2 ;  /* 0x0000003027277211 */ /* 0x080fe400010f0eff */
[----:B------:R-:W-:Y:S01]  /*2660*/  LEA.HI.X.SX32 R15, R15, R48, 0x1, P6 ;  /* 0x000000300f0f7211 */ /* 0x000fe200030f0eff */
[----:B------:R1:W-:Y:S01]  /*2670*/  STSM.16.M88.4 [R26], R8 ;  /* 0x000000081a007844 */ /* 0x0003e20000000200 */
[----:B------:R-:W-:Y:S01]  /*2680*/  BAR.SYNC.DEFER_BLOCKING 0x0 ;  /* 0x0000000000007b1d */ /* 0x000fe20000010000 */
[----:B------:R-:W-:Y:S02]  /*2690*/  LEA R24, P6, R25, R44, 0x1 ;  /* 0x0000002c19187211 */ /* 0x000fe400078c08ff */
[-C--:B------:R-:W-:Y:S02]  /*26a0*/  LEA.HI.X.SX32 R41, R41, R48.reuse, 0x1, P4 ;  /* 0x0000003029297211 */ /* 0x080fe400020f0eff */
[----:B------:R-:W-:Y:S02]  /*26b0*/  LEA.HI.X.SX32 R25, R25, R48, 0x1, P6 ;  /* 0x0000003019197211 */ /* 0x000fe400030f0eff */
[----:B------:R-:W-:-:S02]  /*26c0*/  LEA R34, P6, R35, R44, 0x1 ;  /* 0x0000002c23227211 */ /* 0x000fc400078c08ff */
[----:B0-----:R-:W-:Y:S02]  /*26d0*/  PRMT R49, R7, 0x7632, R49 ;  /* 0x0000763207317816 */ /* 0x001fe40000000031 */
[----:B------:R-:W-:Y:S02]  /*26e0*/  LEA.HI.X.SX32 R35, R35, R48, 0x1, P6 ;  /* 0x0000003023237211 */ /* 0x000fe400030f0eff */
[C---:B-1----:R-:W-:Y:S02]  /*26f0*/  LEA R26, P5, R27.reuse, R44, 0x1 ;  /* 0x0000002c1b1a7211 */ /* 0x042fe400078a08ff */
[----:B------:R-:W-:Y:S02]  /*2700*/  LOP3.LUT P2, RZ, R12, 0x40, RZ, 0xc0, !PT ;  /* 0x000000400cff7812 */ /* 0x000fe4000784c0ff */
[----:B------:R-:W-:Y:S02]  /*2710*/  LEA.HI.X.SX32 R27, R27, R48, 0x1, P5 ;  /* 0x000000301b1b7211 */ /* 0x000fe400028f0eff */
[----:B------:R-:W-:-:S04]  /*2720*/  LEA R36, P5, R37, R44, 0x1 ;  /* 0x0000002c25247211 */ /* 0x000fc800078a08ff */
[----:B------:R-:W-:Y:S01]  /*2730*/  LEA.HI.X.SX32 R37, R37, R48, 0x1, P5 ;  /* 0x0000003025257211 */ /* 0x000fe200028f0eff */
[----:B------:R0:W1:Y:S04]  /*2740*/  LDS.128 R8, [R42+UR17] ;  /* 0x000000112a087984 */ /* 0x0000680008000c00 */
[----:B------:R2:W-:Y:S01]  /*2750*/  STG.E.U16 desc[UR22][R14.64], R4 ;  /* 0x000000040e007986 */ /* 0x0005e2000c101516 */
[----:B0-----:R-:W-:-:S03]  /*2760*/  LEA R42, P3, R43, R44, 0x1 ;  /* 0x0000002c2b2a7211 */ /* 0x001fc600078608ff */
[----:B------:R0:W-:Y:S01]  /*2770*/  STG.E.U16 desc[UR22][R16.64], R5 ;  /* 0x0000000510007986 */ /* 0x0001e2000c101516 */
[----:B------:R-:W-:Y:S02]  /*2780*/  LEA R44, P6, R45, R44, 0x1 ;  /* 0x0000002c2d2c7211 */ /* 0x000fe400078c08ff */
[-C--:B------:R-:W-:Y:S01]  /*2790*/  LEA.HI.X.SX32 R43, R43, R48.reuse, 0x1, P3 ;  /* 0x000000302b2b7211 */ /* 0x080fe200018f0eff */
[----:B------:R3:W-:Y:S01]  /*27a0*/  STG.E.U16 desc[UR22][R18.64], R6 ;  /* 0x0000000612007986 */ /* 0x0007e2000c101516 */
[----:B------:R-:W-:Y:S02]  /*27b0*/  LEA.HI.X.SX32 R45, R45, R48, 0x1, P6 ;  /* 0x000000302d2d7211 */ /* 0x000fe400030f0eff */
[----:B------:R-:W-:Y:S01]  /*27c0*/  PRMT R48, R6, 0x7632, R48 ;  /* 0x0000763206307816 */ /* 0x000fe20000000030 */
[----:B------:R4:W-:Y:S01]  /*27d0*/  STG.E.U16 desc[UR22][R20.64], R7 ;  /* 0x0000000714007986 */ /* 0x0009e2000c101516 */
[----:B--2---:R-:W2:Y:S01]  /*27e0*/  LDC.64 R14, c[0x0][0x230] ;  /* 0x00008c00ff0e7b82 */ /* 0x004ea20000000a00 */
[----:B0-----:R-:W-:-:S02]  /*27f0*/  PRMT R17, R4, 0x7632, R17 ;  /* 0x0000763204117816 */ /* 0x001fc40000000011 */
[----:B------:R-:W-:Y:S02]  /*2800*/  FSEL R4, R47, -INF , P0 ;  /* 0xff8000002f047808 */ /* 0x000fe40000000000 */
[----:B---3--:R-:W-:Y:S01]  /*2810*/  PRMT R19, R5, 0x7632, R19 ;  /* 0x0000763205137816 */ /* 0x008fe20000000013 */
[----:B------:R0:W-:Y:S01]  /*2820*/  STG.E.U16 desc[UR22][R22.64], R17 ;  /* 0x0000001116007986 */ /* 0x0001e2000c101516 */
[----:B------:R-:W-:Y:S01]  /*2830*/  FSEL R5, R46, -INF , P1 ;  /* 0xff8000002e057808 */ /* 0x000fe20000800000 */
[----:B------:R-:W-:Y:S02]  /*2840*/  IMAD.SHL.U32 R6, R12, 0x2, RZ ;  /* 0x000000020c067824 */ /* 0x000fe400078e00ff */
[----:B------:R-:W-:Y:S01]  /*2850*/  FFMA R4, R4, 0.69314718246459960938, R3 ;  /* 0x3f31721804047823 */ /* 0x000fe20000000003 */
[----:B------:R3:W-:Y:S01]  /*2860*/  STG.E.U16 desc[UR22][R24.64], R19 ;  /* 0x0000001318007986 */ /* 0x0007e2000c101516 */
[----:B------:R-:W-:Y:S02]  /*2870*/  IMAD.SHL.U32 R3, R0, 0x4, RZ ;  /* 0x0000000400037824 */ /* 0x000fe400078e00ff */
[----:B------:R-:W-:Y:S01]  /*2880*/  FFMA R5, R5, 0.69314718246459960938, R2 ;  /* 0x3f31721805057823 */ /* 0x000fe20000000002 */
[----:B------:R-:W-:Y:S01]  /*2890*/  LOP3.LUT R6, R6, 0xf8, RZ, 0xc0, !PT ;  /* 0x000000f806067812 */ /* 0x000fe200078ec0ff */
[----:B------:R3:W-:Y:S01]  /*28a0*/  STG.E.U16 desc[UR22][R26.64], R48 ;  /* 0x000000301a007986 */ /* 0x0007e2000c101516 */
[----:B------:R-:W-:-:S03]  /*28b0*/  IMAD.HI R0, R0, 0x4, RZ ;  /* 0x0000000400007827 */ /* 0x000fc600078e02ff */
[----:B------:R3:W-:Y:S01]  /*28c0*/  STG.E.U16 desc[UR22][R28.64], R49 ;  /* 0x000000311c007986 */ /* 0x0007e2000c101516 */
[----:B-1----:R-:W-:-:S03]  /*28d0*/  PRMT R16, R8, 0x7632, R16 ;  /* 0x0000763208107816 */ /* 0x002fc60000000010 */
[----:B------:R3:W-:Y:S01]  /*28e0*/  STG.E.U16 desc[UR22][R30.64], R8 ;  /* 0x000000081e007986 */ /* 0x0007e2000c101516 */
[----:B------:R-:W-:Y:S02]  /*28f0*/  PRMT R18, R9, 0x7632, R18 ;  /* 0x0000763209127816 */ /* 0x000fe40000000012 */
[----:B----4-:R-:W-:Y:S01]  /*2900*/  PRMT R21, R10, 0x7632, R21 ;  /* 0x000076320a157816 */ /* 0x010fe20000000015 */
[----:B------:R3:W-:Y:S01]  /*2910*/  STG.E.U16 desc[UR22][R32.64], R9 ;  /* 0x0000000920007986 */ /* 0x0007e2000c101516 */
[----:B0-----:R-:W-:Y:S02]  /*2920*/  PRMT R22, R11, 0x7632, R22 ;  /* 0x000076320b167816 */ /* 0x001fe40000000016 */
[----:B--2---:R-:W-:Y:S01]  /*2930*/  IADD3 R2, P0, P1, R3, UR6, R14 ;  /* 0x0000000603027c10 */ /* 0x004fe2000f91e00e */
[----:B------:R3:W-:Y:S03]  /*2940*/  STG.E.U16 desc[UR22][R34.64], R10 ;  /* 0x0000000a22007986 */ /* 0x0007e6000c101516 */
[----:B------:R-:W-:Y:S01]  /*2950*/  IADD3.X R3, R0, UR5, R15, P0, P1 ;  /* 0x0000000500037c10 */ /* 0x000fe200087e240f */
[----:B------:R3:W-:Y:S04]  /*2960*/  STG.E.U16 desc[UR22][R36.64], R11 ;  /* 0x0000000b24007986 */ /* 0x0007e8000c101516 */
[----:B------:R3:W-:Y:S04]  /*2970*/  STG.E.U16 desc[UR22][R38.64], R16 ;  /* 0x0000001026007986 */ /* 0x0007e8000c101516 */
[----:B------:R3:W-:Y:S04]  /*2980*/  STG.E.U16 desc[UR22][R40.64], R18 ;  /* 0x0000001228007986 */ /* 0x0007e8000c101516 */
[----:B------:R3:W-:Y:S04]  /*2990*/  STG.E.U16 desc[UR22][R42.64], R21 ;  /* 0x000000152a007986 */ /* 0x0007e8000c101516 */
[----:B------:R3:W-:Y:S01]  /*29a0*/  STG.E.U16 desc[UR22][R44.64], R22 ;  /* 0x000000162c007986 */ /* 0x0007e2000c101516 */
[----:B------:R-:W-:Y:S06]  /*29b0*/  BAR.SYNC.DEFER_BLOCKING 0x0 ;  /* 0x0000000000007b1d */ /* 0x000fec0000010000 */
[----:B------:R3:W-:Y:S02]  /*29c0*/  STS.64 [R6+UR17], R4 ;  /* 0x0000000406007988 */ /* 0x0007e40008000a11 */
[----:B------:R-:W-:Y:S06]  /*29d0*/  BAR.SYNC.DEFER_BLOCKING 0x0 ;  /* 0x0000000000007b1d */ /* 0x000fec0000010000 */
[----:B------:R-:W-:Y:S05]  /*29e0*/  @P2 EXIT ;  /* 0x000000000000294d */ /* 0x000fea0003800000 */
[----:B------:R-:W0:Y:S04]  /*29f0*/  LDS R13, [R13] ;  /* 0x000000000d0d7984 */ /* 0x000e280000000800 */
[----:B0-----:R-:W-:Y:S01]  /*2a00*/  STG.E desc[UR22][R2.64], R13 ;  /* 0x0000000d02007986 */ /* 0x001fe2000c101916 */
[----:B------:R-:W-:Y:S05]  /*2a10*/  EXIT ;  /* 0x000000000000794d */ /* 0x000fea0003800000 */
.L_x_2:
[----:B------:R-:W-:-:S00]  /*2a20*/  BRA `(.L_x_2) ;  /* 0xfffffffc00fc7947 */ /* 0x000fc0000383ffff */
[----:B------:R-:W-:-:S00]  /*2a30*/  NOP ;  /* 0x0000000000007918 */ /* 0x000fc00000000000 */
        /* <DEDUP_REMOVED lines=12> */
.L_x_3:


//--------------------- .nv.global.init           --------------------------
	.section	.nv.global.init,"aw",@progbits
.nv.global.init:
	.type		_$_str,@object
	.size		_$_str,(.L_0 - _$_str)
_$_str:
        /*0000*/ 	.byte	0x5f, 0x5f, 0x43, 0x55, 0x44, 0x41, 0x5f, 0x46, 0x54, 0x5a, 0x00
.L_0:


//--------------------- .nv.shared.attn_fwd       --------------------------
	.section	.nv.shared.attn_fwd,"aw",@nobits
	.sectionflags	@""
	.align	16
	.zero		1024


//--------------------- .nv.shared.reserved.0     --------------------------
	.section	.nv.shared.reserved.0,"aw",@nobits
	.weak		__nv_reservedSMEM_offset_0_alias
	.size		__nv_reservedSMEM_offset_0_alias, 0, 0
	.other		__nv_reservedSMEM_offset_0_alias,@"STO_CUDA_RESERVED_SHARED STV_DEFAULT"
__nv_reservedSMEM_offset_0_alias:
	.zero		0


//--------------------- .nv.constant0.attn_fwd    --------------------------
	.section	.nv.constant0.attn_fwd,"a",@progbits
	.sectionflags	@""
	.align	4
.nv.constant0.attn_fwd:
	.zero		664


//--------------------- SYMBOLS --------------------------

	.type		.nv.reservedSmem.offset0,@object
	.size		.nv.reservedSmem.offset0,0x4
